	.target	sm_90a

	.elftype	@"ET_EXEC"


//--------------------- .note.nv.tkinfo           --------------------------
	.section	.note.nv.tkinfo,"",@"SHT_NOTE"
	.sectionflags	@"SHF_NOTE_NV_TKINFO"
	.tkinfo
        /*0018*/ 	.word	0x00000002
        /*0030*/ 	.string	""
        /*0030*/ 	.string	"ptxas"
        /*0030*/ 	.string	"Cuda compilation tools, release 13.0, V13.0.88"
        /*0030*/ 	.string	"Build cuda_13.0.r13.0/compiler.36424714_0"
        /*0030*/ 	.string	"-arch sm_90a -m 64 "



//--------------------- .note.nv.cuinfo           --------------------------
	.section	.note.nv.cuinfo,"",@"SHT_NOTE"
	.sectionflags	@"SHF_NOTE_NV_CUINFO"
        /*0018*/ 	.short	0x0002
        /*001a*/ 	.short	0x005a
        /*001c*/ 	.short	0x0082
	.zero		2


//--------------------- .nv.info                  --------------------------
	.section	.nv.info,"",@"SHT_CUDA_INFO"
	.align	4


	//----- nvinfo : EIATTR_REGCOUNT
	.align		4
        /*0000*/ 	.byte	0x04, 0x2f
        /*0002*/ 	.short	(.L_16 - .L_15)
	.align		4
.L_15:
        /*0004*/ 	.word	index@(_ZN7cutlass13device_kernelINS_4fmha6kernel28FmhaKernelTmaWarpSpecializedINS1_10collective30FmhaMainloopTmaWarpSpecializedINS_6half_tEffN4cute5tupleIJNS7_1CILi128EEENS9_ILi64EEENS9_ILi512EEEEEENS8_IJiNS9_ILi1EEENS8_IJiiEEEEEESG_SG_NS4_13DefaultFusionEJNS2_6OptionILNS2_3TagE0ENS9_ILb1EEEEENSI_ILSJ_2ESK_EEEEENS4_15FmhaFwdEpilogueIS6_fNS8_IJSB_SC_SB_EEEEENS2_23PersistentTileSchedulerEJSL_SM_EEEEEvNT_6ParamsE)
        /*0008*/ 	.word	0x000000a8


	//----- nvinfo : EIATTR_FRAME_SIZE
	.align		4
.L_16:
        /*000c*/ 	.byte	0x04, 0x11
        /*000e*/ 	.short	(.L_18 - .L_17)
	.align		4
.L_17:
        /*0010*/ 	.word	index@($__internal_0_$__cuda_sm20_rcp_rn_f32_slowpath)
        /*0014*/ 	.word	0x00000b68


	//----- nvinfo : EIATTR_FRAME_SIZE
	.align		4
.L_18:
        /*0018*/ 	.byte	0x04, 0x11
        /*001a*/ 	.short	(.L_20 - .L_19)
	.align		4
.L_19:
        /*001c*/ 	.word	index@(_ZN7cutlass13device_kernelINS_4fmha6kernel28FmhaKernelTmaWarpSpecializedINS1_10collective30FmhaMainloopTmaWarpSpecializedINS_6half_tEffN4cute5tupleIJNS7_1CILi128EEENS9_ILi64EEENS9_ILi512EEEEEENS8_IJiNS9_ILi1EEENS8_IJiiEEEEEESG_SG_NS4_13DefaultFusionEJNS2_6OptionILNS2_3TagE0ENS9_ILb1EEEEENSI_ILSJ_2ESK_EEEEENS4_15FmhaFwdEpilogueIS6_fNS8_IJSB_SC_SB_EEEEENS2_23PersistentTileSchedulerEJSL_SM_EEEEEvNT_6ParamsE)
        /*0020*/ 	.word	0x00000b68


	//----- nvinfo : EIATTR_MIN_STACK_SIZE
	.align		4
.L_20:
        /*0024*/ 	.byte	0x04, 0x12
        /*0026*/ 	.short	(.L_22 - .L_21)
	.align		4
.L_21:
        /*0028*/ 	.word	index@(_ZN7cutlass13device_kernelINS_4fmha6kernel28FmhaKernelTmaWarpSpecializedINS1_10collective30FmhaMainloopTmaWarpSpecializedINS_6half_tEffN4cute5tupleIJNS7_1CILi128EEENS9_ILi64EEENS9_ILi512EEEEEENS8_IJiNS9_ILi1EEENS8_IJiiEEEEEESG_SG_NS4_13DefaultFusionEJNS2_6OptionILNS2_3TagE0ENS9_ILb1EEEEENSI_ILSJ_2ESK_EEEEENS4_15FmhaFwdEpilogueIS6_fNS8_IJSB_SC_SB_EEEEENS2_23PersistentTileSchedulerEJSL_SM_EEEEEvNT_6ParamsE)
        /*002c*/ 	.word	0x00000b68
.L_22:


//--------------------- .nv.compat                --------------------------
	.section	.nv.compat,"",@"SHT_CUDA_COMPAT_INFO"
	.align	4
        /*0000*/ 	.byte	0x02, 0x09, 0x01, 0x00, 0x02, 0x02, 0x04, 0x00, 0x02, 0x05, 0x05, 0x00, 0x03, 0x07, 0x01, 0x01
        /*0010*/ 	.byte	0x02, 0x03, 0x01, 0x00, 0x02, 0x06, 0x01, 0x00, 0x04, 0x0b, 0x08, 0x00, 0x00, 0x00, 0x00, 0x00
        /*0020*/ 	.byte	0x00, 0x00, 0x00, 0x00


//--------------------- .nv.info._ZN7cutlass13device_kernelINS_4fmha6kernel28FmhaKernelTmaWarpSpecializedINS1_10collective30FmhaMainloopTmaWarpSpecializedINS_6half_tEffN4cute5tupleIJNS7_1CILi128EEENS9_ILi64EEENS9_ILi512EEEEEENS8_IJiNS9_ILi1EEENS8_IJiiEEEEEESG_SG_NS4_13DefaultFusionEJNS2_6OptionILNS2_3TagE0ENS9_ILb1EEEEENSI_ILSJ_2ESK_EEEEENS4_15FmhaFwdEpilogueIS6_fNS8_IJSB_SC_SB_EEEEENS2_23PersistentTileSchedulerEJSL_SM_EEEEEvNT_6ParamsE --------------------------
	.section	.nv.info._ZN7cutlass13device_kernelINS_4fmha6kernel28FmhaKernelTmaWarpSpecializedINS1_10collective30FmhaMainloopTmaWarpSpecializedINS_6half_tEffN4cute5tupleIJNS7_1CILi128EEENS9_ILi64EEENS9_ILi512EEEEEENS8_IJiNS9_ILi1EEENS8_IJiiEEEEEESG_SG_NS4_13DefaultFusionEJNS2_6OptionILNS2_3TagE0ENS9_ILb1EEEEENSI_ILSJ_2ESK_EEEEENS4_15FmhaFwdEpilogueIS6_fNS8_IJSB_SC_SB_EEEEENS2_23PersistentTileSchedulerEJSL_SM_EEEEEvNT_6ParamsE,"",@"SHT_CUDA_INFO"
	.sectionflags	@""
	.align	4


	//----- nvinfo : EIATTR_CUDA_API_VERSION
	.align		4
        /*0000*/ 	.byte	0x04, 0x37
        /*0002*/ 	.short	(.L_24 - .L_23)
.L_23:
        /*0004*/ 	.word	0x00000082


	//----- nvinfo : EIATTR_KPARAM_INFO
	.align		4
.L_24:
        /*0008*/ 	.byte	0x04, 0x17
        /*000a*/ 	.short	(.L_26 - .L_25)
.L_25:
        /*000c*/ 	.word	0x00000000
        /*0010*/ 	.short	0x0000
        /*0012*/ 	.short	0x0070
        /*0014*/ 	.byte	0x00, 0xf0, 0x01, 0x20


	//----- nvinfo : EIATTR_SPARSE_MMA_MASK
	.align		4
.L_26:
        /*0018*/ 	.byte	0x03, 0x50
        /*001a*/ 	.short	0x0000


	//----- nvinfo : EIATTR_MAXREG_COUNT
	.align		4
        /*001c*/ 	.byte	0x03, 0x1b
        /*001e*/ 	.short	0x00a8


	//----- nvinfo : EIATTR_NUM_BARRIERS
	.align		4
        /*0020*/ 	.byte	0x02, 0x4c
        /*0022*/ 	.byte	0x02
	.zero		1


	//----- nvinfo : EIATTR_EXTERNS
	.align		4
        /*0024*/ 	.byte	0x04, 0x0f
        /*0026*/ 	.short	(.L_28 - .L_27)


	//   ....[0]....
	.align		4
.L_27:
        /*0028*/ 	.word	index@(__assertfail)


	//----- nvinfo : EIATTR_ANNOTATIONS
	.align		4
.L_28:
        /*002c*/ 	.byte	0x04, 0x55
        /*002e*/ 	.short	(.L_30 - .L_29)


	//   ....[0]....
.L_29:
        /*0030*/ 	.word	0x00000001
        /*0034*/ 	.byte	0xc0, 0x00, 0x00, 0x00, 0x01, 0x00, 0x00, 0x00, 0xe0, 0x02, 0x00, 0x00, 0x01, 0x00, 0x00, 0x00
        /* <DEDUP_REMOVED lines=1282> */
        /*5064*/ 	.byte	0x70, 0xb5, 0x01, 0x00


	//----- nvinfo : EIATTR_MERCURY_ISA_VERSION
	.align		4
.L_30:
        /*5068*/ 	.byte	0x03, 0x5f
        /*506a*/ 	.short	0x0101


	//----- nvinfo : EIATTR_INT_WARP_WIDE_INSTR_OFFSETS
	.align		4
        /*506c*/ 	.byte	0x04, 0x31
        /*506e*/ 	.short	(.L_32 - .L_31)


	//   ....[0]....
.L_31:
        /*5070*/ 	.word	0x000007a0


	//   ....[1]....
        /*5074*/ 	.word	0x000007b0


	//   ....[2]....
        /*5078*/ 	.word	0x000007c0


	//   ....[3]....
        /*507c*/ 	.word	0x000007d0


	//   ....[4]....
        /*5080*/ 	.word	0x00000840


	//   ....[5]....
        /*5084*/ 	.word	0x00000a20


	//   ....[6]....
        /*5088*/ 	.word	0x00000ad0


	//----- nvinfo : EIATTR_COOP_GROUP_MASK_REGIDS
	.align		4
.L_32:
        /*508c*/ 	.byte	0x04, 0x29
        /*508e*/ 	.short	(.L_34 - .L_33)


	//   ....[0]....
.L_33:
        /*5090*/ 	.word	0xffffffff


	//   ....[1]....
        /*5094*/ 	.word	0xffffffff


	//   ....[2]....
        /*5098*/ 	.word	0xffffffff


	//   ....[3]....
        /*509c*/ 	.word	0xffffffff


	//   ....[4]....
        /*50a0*/ 	.word	0xffffffff


	//   ....[5]....
        /*50a4*/ 	.word	0xffffffff


	//   ....[6]....
        /*50a8*/ 	.word	0xffffffff


	//   ....[7]....
        /*50ac*/ 	.word	0xffffffff


	//   ....[8]....
        /*50b0*/ 	.word	0xffffffff


	//   ....[9]....
        /*50b4*/ 	.word	0xffffffff


	//   ....[10]....
        /*50b8*/ 	.word	0xffffffff


	//   ....[11]....
        /*50bc*/ 	.word	0xffffffff


	//   ....[12]....
        /*50c0*/ 	.word	0xffffffff


	//   ....[13]....
        /*50c4*/ 	.word	0xffffffff


	//   ....[14]....
        /*50c8*/ 	.word	0xffffffff


	//   ....[15]....
        /*50cc*/ 	.word	0xffffffff


	//   ....[16]....
        /*50d0*/ 	.word	0xffffffff


	//   ....[17]....
        /*50d4*/ 	.word	0xffffffff


	//----- nvinfo : EIATTR_COOP_GROUP_INSTR_OFFSETS
	.align		4
.L_34:
        /*50d8*/ 	.byte	0x04, 0x28
        /*50da*/ 	.short	(.L_36 - .L_35)


	//   ....[0]....
.L_35:
        /*50dc*/ 	.word	0x00000070


	//   ....[1]....
        /*50e0*/ 	.word	0x000000b0


	//   ....[2]....
        /*50e4*/ 	.word	0x00000210


	//   ....[3]....
        /*50e8*/ 	.word	0x00000420


	//   ....[4]....
        /*50ec*/ 	.word	0x000005e0


	//   ....[5]....
        /*50f0*/ 	.word	0x00000740


	//   ....[6]....
        /*50f4*/ 	.word	0x00002a20


	//   ....[7]....
        /*50f8*/ 	.word	0x00002a30


	//   ....[8]....
        /*50fc*/ 	.word	0x00002a60


	//   ....[9]....
        /*5100*/ 	.word	0x00002a70


	//   ....[10]....
        /*5104*/ 	.word	0x000097b0


	//   ....[11]....
        /*5108*/ 	.word	0x00009810


	//   ....[12]....
        /*510c*/ 	.word	0x0000a7e0


	//   ....[13]....
        /*5110*/ 	.word	0x0000a9d0


	//   ....[14]....
        /*5114*/ 	.word	0x00012e70


	//   ....[15]....
        /*5118*/ 	.word	0x00012eb0


	//   ....[16]....
        /*511c*/ 	.word	0x00012ef0


	//   ....[17]....
        /*5120*/ 	.word	0x00012f00


	//----- nvinfo : EIATTR_REG_RECONFIG
	.align		4
.L_36:
        /*5124*/ 	.byte	0x01, 0x54
	.zero		2


	//----- nvinfo : EIATTR_SYSCALL_OFFSETS
	.align		4
        /*5128*/ 	.byte	0x04, 0x46
        /*512a*/ 	.short	(.L_38 - .L_37)


	//   ....[0]....
.L_37:
        /*512c*/ 	.word	0x00015690


	//   ....[1]....
        /*5130*/ 	.word	0x00015810


	//----- nvinfo : EIATTR_MBARRIER_INSTR_OFFSETS
	.align		4
.L_38:
        /*5134*/ 	.byte	0x04, 0x39
        /*5136*/ 	.short	(.L_40 - .L_39)


	//   ....[0]....
.L_39:
        /*5138*/ 	.word	0x000003d0
        /*513c*/ 	.word	0x000000ff
        /*5140*/ 	.word	0x00074450
        /*5144*/ 	.short	0x0100
        /*5146*/ 	.byte	0x08
	.zero		1


	//   ....[1]....
        /*5148*/ 	.word	0x000003e0
        /*514c*/ 	.word	0x000000ff
        /*5150*/ 	.word	0x00074460
        /*5154*/ 	.short	0x0100
        /*5156*/ 	.byte	0x08
	.zero		1


	//   ....[2]....
        /*5158*/ 	.word	0x000003f0
        /*515c*/ 	.word	0x000000ff
        /*5160*/ 	.word	0x00074458
        /*5164*/ 	.short	0x0100
        /*5166*/ 	.byte	0x08
	.zero		1


	//   ....[3]....
        /*5168*/ 	.word	0x00000400
        /*516c*/ 	.word	0x000000ff
        /*5170*/ 	.word	0x00074468
        /*5174*/ 	.short	0x0100
        /*5176*/ 	.byte	0x08
	.zero		1


	//   ....[4]....
        /*5178*/ 	.word	0x00000530
        /*517c*/ 	.word	0x000000ff
        /*5180*/ 	.word	0x00074400
        /*5184*/ 	.short	0x0100
        /*5186*/ 	.byte	0x08
	.zero		1


	//   ....[5]....
        /*5188*/ 	.word	0x00000540
        /*518c*/ 	.word	0x000000ff
        /*5190*/ 	.word	0x00074428
        /*5194*/ 	.short	0x0100
        /*5196*/ 	.byte	0x08
	.zero		1


	//   ....[6]....
        /*5198*/ 	.word	0x00000550
        /*519c*/ 	.word	0x000000ff
        /*51a0*/ 	.word	0x00074408
        /*51a4*/ 	.short	0x0100
        /*51a6*/ 	.byte	0x08
	.zero		1


	//   ....[7]....
        /*51a8*/ 	.word	0x00000560
        /*51ac*/ 	.word	0x000000ff
        /*51b0*/ 	.word	0x00074430
        /*51b4*/ 	.short	0x0100
        /*51b6*/ 	.byte	0x08
	.zero		1


	//   ....[8]....
        /*51b8*/ 	.word	0x00000570
        /*51bc*/ 	.word	0x000000ff
        /*51c0*/ 	.word	0x00074410
        /*51c4*/ 	.short	0x0100
        /*51c6*/ 	.byte	0x08
	.zero		1


	//   ....[9]....
        /*51c8*/ 	.word	0x00000580
        /*51cc*/ 	.word	0x000000ff
        /*51d0*/ 	.word	0x00074438
        /*51d4*/ 	.short	0x0100
        /*51d6*/ 	.byte	0x08
	.zero		1


	//   ....[10]....
        /*51d8*/ 	.word	0x00000590
        /*51dc*/ 	.word	0x000000ff
        /*51e0*/ 	.word	0x00074418
        /*51e4*/ 	.short	0x0100
        /*51e6*/ 	.byte	0x08
	.zero		1


	//   ....[11]....
        /*51e8*/ 	.word	0x000005a0
        /*51ec*/ 	.word	0x000000ff
        /*51f0*/ 	.word	0x00074440
        /*51f4*/ 	.short	0x0100
        /*51f6*/ 	.byte	0x08
	.zero		1


	//   ....[12]....
        /*51f8*/ 	.word	0x000005b0
        /*51fc*/ 	.word	0x000000ff
        /*5200*/ 	.word	0x00074420
        /*5204*/ 	.short	0x0100
        /*5206*/ 	.byte	0x08
	.zero		1


	//   ....[13]....
        /*5208*/ 	.word	0x000005c0
        /*520c*/ 	.word	0x000000ff
        /*5210*/ 	.word	0x00074448
        /*5214*/ 	.short	0x0100
        /*5216*/ 	.byte	0x08
	.zero		1


	//   ....[14]....
        /*5218*/ 	.word	0x000006f0
        /*521c*/ 	.word	0x000000ff
        /*5220*/ 	.word	0x00074470
        /*5224*/ 	.short	0x0100
        /*5226*/ 	.byte	0x08
	.zero		1


	//   ....[15]....
        /*5228*/ 	.word	0x00000700
        /*522c*/ 	.word	0x000000ff
        /*5230*/ 	.word	0x00074480
        /*5234*/ 	.short	0x0100
        /*5236*/ 	.byte	0x08
	.zero		1


	//   ....[16]....
        /*5238*/ 	.word	0x00000710
        /*523c*/ 	.word	0x000000ff
        /*5240*/ 	.word	0x00074478
        /*5244*/ 	.short	0x0100
        /*5246*/ 	.byte	0x08
	.zero		1


	//   ....[17]....
        /*5248*/ 	.word	0x00000720
        /*524c*/ 	.word	0x000000ff
        /*5250*/ 	.word	0x00074488
        /*5254*/ 	.short	0x0100
        /*5256*/ 	.byte	0x08
	.zero		1


	//   ....[18]....
        /*5258*/ 	.word	0x00000860
        /*525c*/ 	.word	0x000000ff
        /*5260*/ 	.word	0x00074490
        /*5264*/ 	.short	0x0100
        /*5266*/ 	.byte	0x06
	.zero		1


	//   ....[19]....
        /*5268*/ 	.word	0x00000870
        /*526c*/ 	.word	0x000000ff
        /*5270*/ 	.word	0x00074498
        /*5274*/ 	.short	0x0100
        /*5276*/ 	.byte	0x06
	.zero		1


	//   ....[20]....
        /*5278*/ 	.word	0x00000880
        /*527c*/ 	.word	0x000000ff
        /*5280*/ 	.word	0x000744a0
        /*5284*/ 	.short	0x0100
        /*5286*/ 	.byte	0x06
	.zero		1


	//   ....[21]....
        /*5288*/ 	.word	0x00000890
        /*528c*/ 	.word	0x000000ff
        /*5290*/ 	.word	0x000744a8
        /*5294*/ 	.short	0x0100
        /*5296*/ 	.byte	0x06
	.zero		1


	//   ....[22]....
        /*5298*/ 	.word	0x00000990
        /*529c*/ 	.word	0x000000ff
        /*52a0*/ 	.word	0x000744c0
        /*52a4*/ 	.short	0x0100
        /*52a6*/ 	.byte	0x08
	.zero		1


	//   ....[23]....
        /*52a8*/ 	.word	0x000009a0
        /*52ac*/ 	.word	0x000000ff
        /*52b0*/ 	.word	0x000744e0
        /*52b4*/ 	.short	0x0100
        /*52b6*/ 	.byte	0x08
	.zero		1


	//   ....[24]....
        /*52b8*/ 	.word	0x000009b0
        /*52bc*/ 	.word	0x000000ff
        /*52c0*/ 	.word	0x000744c8
        /*52c4*/ 	.short	0x0100
        /*52c6*/ 	.byte	0x08
	.zero		1


	//   ....[25]....
        /*52c8*/ 	.word	0x000009c0
        /*52cc*/ 	.word	0x000000ff
        /*52d0*/ 	.word	0x000744e8
        /*52d4*/ 	.short	0x0100
        /*52d6*/ 	.byte	0x08
	.zero		1


	//   ....[26]....
        /*52d8*/ 	.word	0x000009d0
        /*52dc*/ 	.word	0x000000ff
        /*52e0*/ 	.word	0x000744d0
        /*52e4*/ 	.short	0x0100
        /*52e6*/ 	.byte	0x08
	.zero		1


	//   ....[27]....
        /*52e8*/ 	.word	0x000009e0
        /*52ec*/ 	.word	0x000000ff
        /*52f0*/ 	.word	0x000744f0
        /*52f4*/ 	.short	0x0100
        /*52f6*/ 	.byte	0x08
	.zero		1


	//   ....[28]....
        /*52f8*/ 	.word	0x000009f0
        /*52fc*/ 	.word	0x000000ff
        /*5300*/ 	.word	0x000744d8
        /*5304*/ 	.short	0x0100
        /*5306*/ 	.byte	0x08
	.zero		1


	//   ....[29]....
        /*5308*/ 	.word	0x00000a00
        /*530c*/ 	.word	0x000000ff
        /*5310*/ 	.word	0x000744f8
        /*5314*/ 	.short	0x0100
        /*5316*/ 	.byte	0x08
	.zero		1


	//   ....[30]....
        /*5318*/ 	.word	0x00000b00
        /*531c*/ 	.word	0x000000ff
        /*5320*/ 	.word	0x000744b0
        /*5324*/ 	.short	0x0100
        /*5326*/ 	.byte	0x06
	.zero		1


	//   ....[31]....
        /*5328*/ 	.word	0x00001280
        /*532c*/ 	.word	0x000000ff
        /*5330*/ 	.word	0x00074450
        /*5334*/ 	.short	0x010a
        /*5336*/ 	.byte	0x06
	.zero		1


	//   ....[32]....
        /*5338*/ 	.word	0x00001360
        /*533c*/ 	.word	0x000000ff
        /*5340*/ 	.word	0x00074400
        /*5344*/ 	.short	0x010a
        /*5346*/ 	.byte	0x21
	.zero		1


	//   ....[33]....
        /*5348*/ 	.word	0x00001390
        /*534c*/ 	.word	0x000000ff
        /*5350*/ 	.word	0xfffffff8
        /*5354*/ 	.short	0x010a
        /*5356*/ 	.byte	0x05
	.zero		1


	//   ....[34]....
        /*5358*/ 	.word	0x00002840
        /*535c*/ 	.word	0x00000000
        /*5360*/ 	.word	0x00000000
        /*5364*/ 	.short	0x0101
        /*5366*/ 	.byte	0x20
	.zero		1


	//   ....[35]....
        /*5368*/ 	.word	0x00003830
        /*536c*/ 	.word	0x000000ff
        /*5370*/ 	.word	0x00074400
        /*5374*/ 	.short	0x010a
        /*5376*/ 	.byte	0x06
	.zero		1


	//   ....[36]....
        /*5378*/ 	.word	0x000084a0
        /*537c*/ 	.word	0x000000ff
        /*5380*/ 	.word	0x00000000
        /*5384*/ 	.short	0x0101
        /*5386*/ 	.byte	0x06
	.zero		1


	//   ....[37]....
        /*5388*/ 	.word	0x00008660
        /*538c*/ 	.word	0x000000ff
        /*5390*/ 	.word	0x00074400
        /*5394*/ 	.short	0x010a
        /*5396*/ 	.byte	0x07
	.zero		1


	//   ....[38]....
        /*5398*/ 	.word	0x0000c6b0
        /*539c*/ 	.word	0x000000ff
        /*53a0*/ 	.word	0x00074400
        /*53a4*/ 	.short	0x010a
        /*53a6*/ 	.byte	0x0a
	.zero		1


	//   ....[39]....
        /*53a8*/ 	.word	0x0000d2f0
        /*53ac*/ 	.word	0x000000ff
        /*53b0*/ 	.word	0x00074400
        /*53b4*/ 	.short	0x010a
        /*53b6*/ 	.byte	0x0a
	.zero		1


	//   ....[40]....
        /*53b8*/ 	.word	0x00012b70
        /*53bc*/ 	.word	0x000000ff
        /*53c0*/ 	.word	0x00000000
        /*53c4*/ 	.short	0x0101
        /*53c6*/ 	.byte	0x0a
	.zero		1


	//   ....[41]....
        /*53c8*/ 	.word	0x00012c20
        /*53cc*/ 	.word	0x000000ff
        /*53d0*/ 	.word	0x00000000
        /*53d4*/ 	.short	0x0101
        /*53d6*/ 	.byte	0x0b
	.zero		1


	//   ....[42]....
        /*53d8*/ 	.word	0x00012dc0
        /*53dc*/ 	.word	0x000000ff
        /*53e0*/ 	.word	0x00000000
        /*53e4*/ 	.short	0x0101
        /*53e6*/ 	.byte	0x05
	.zero		1


	//   ....[43]....
        /*53e8*/ 	.word	0x00012e40
        /*53ec*/ 	.word	0x000000ff
        /*53f0*/ 	.word	0x00000000
        /*53f4*/ 	.short	0x0101
        /*53f6*/ 	.byte	0x04
	.zero		1


	//   ....[44]....
        /*53f8*/ 	.word	0x00015290
        /*53fc*/ 	.word	0x000000ff
        /*5400*/ 	.word	0x00074498
        /*5404*/ 	.short	0x010a
        /*5406*/ 	.byte	0x04
	.zero		1


	//   ....[45]....
        /*5408*/ 	.word	0x00018f70
        /*540c*/ 	.word	0x00000000
        /*5410*/ 	.word	0x00074490
        /*5414*/ 	.short	0x0101
        /*5416*/ 	.byte	0x05
	.zero		1


	//   ....[46]....
        /*5418*/ 	.word	0x000193b0
        /*541c*/ 	.word	0x00000007
        /*5420*/ 	.word	0x00074460
        /*5424*/ 	.short	0x010a
        /*5426*/ 	.byte	0x3f
	.zero		1


	//   ....[47]....
        /*5428*/ 	.word	0x00019870
        /*542c*/ 	.word	0x00000007
        /*5430*/ 	.word	0x000744b0
        /*5434*/ 	.short	0x0101
        /*5436*/ 	.byte	0x3f
	.zero		1


	//   ....[48]....
        /*5438*/ 	.word	0x00019880
        /*543c*/ 	.word	0x00000007
        /*5440*/ 	.word	0x000744b0
        /*5444*/ 	.short	0x010a
        /*5446*/ 	.byte	0x3f
	.zero		1


	//   ....[49]....
        /*5448*/ 	.word	0x00019920
        /*544c*/ 	.word	0x00000004
        /*5450*/ 	.word	0x00074460
        /*5454*/ 	.short	0x010a
        /*5456*/ 	.byte	0x3f
	.zero		1


	//   ....[50]....
        /*5458*/ 	.word	0x0001a140
        /*545c*/ 	.word	0x00000008
        /*5460*/ 	.word	0x00074428
        /*5464*/ 	.short	0x010a
        /*5466*/ 	.byte	0x3f
	.zero		1


	//   ....[51]....
        /*5468*/ 	.word	0x0001a5e0
        /*546c*/ 	.word	0x00000005
        /*5470*/ 	.word	0x000744b0
        /*5474*/ 	.short	0x0101
        /*5476*/ 	.byte	0x3f
	.zero		1


	//   ....[52]....
        /*5478*/ 	.word	0x0001a5f0
        /*547c*/ 	.word	0x00000005
        /*5480*/ 	.word	0x000744b0
        /*5484*/ 	.short	0x010a
        /*5486*/ 	.byte	0x3f
	.zero		1


	//   ....[53]....
        /*5488*/ 	.word	0x0001a6a0
        /*548c*/ 	.word	0x00000007
        /*5490*/ 	.word	0x00074428
        /*5494*/ 	.short	0x010a
        /*5496*/ 	.byte	0x3f
	.zero		1


	//   ....[54]....
        /*5498*/ 	.word	0x0001abd0
        /*549c*/ 	.word	0x00000006
        /*54a0*/ 	.word	0x00074428
        /*54a4*/ 	.short	0x010a
        /*54a6*/ 	.byte	0x3f
	.zero		1


	//   ....[55]....
        /*54a8*/ 	.word	0x0001b090
        /*54ac*/ 	.word	0x00000006
        /*54b0*/ 	.word	0x00074428
        /*54b4*/ 	.short	0x010a
        /*54b6*/ 	.byte	0x3f
	.zero		1


	//   ....[56]....
        /*54b8*/ 	.word	0x0001b5c0
        /*54bc*/ 	.word	0x00000003
        /*54c0*/ 	.word	0x00074450
        /*54c4*/ 	.short	0x010a
        /*54c6*/ 	.byte	0x3f
	.zero		1


	//   ....[57]....
        /*54c8*/ 	.word	0x0001b620
        /*54cc*/ 	.word	0x00000003
        /*54d0*/ 	.word	0x00074400
        /*54d4*/ 	.short	0x010a
        /*54d6*/ 	.byte	0x3f
	.zero		1


	//   ....[58]....
        /*54d8*/ 	.word	0x0001b680
        /*54dc*/ 	.word	0x00000003
        /*54e0*/ 	.word	0xfffffff8
        /*54e4*/ 	.short	0x010a
        /*54e6*/ 	.byte	0x3f
	.zero		1


	//   ....[59]....
        /*54e8*/ 	.word	0x0001b6e0
        /*54ec*/ 	.word	0x00000003
        /*54f0*/ 	.word	0x00074400
        /*54f4*/ 	.short	0x010a
        /*54f6*/ 	.byte	0x3f
	.zero		1


	//   ....[60]....
        /*54f8*/ 	.word	0x0001b740
        /*54fc*/ 	.word	0x00000003
        /*5500*/ 	.word	0x00074400
        /*5504*/ 	.short	0x010a
        /*5506*/ 	.byte	0x3f
	.zero		1


	//   ....[61]....
        /*5508*/ 	.word	0x0001b7a0
        /*550c*/ 	.word	0x00000000
        /*5510*/ 	.word	0x00074400
        /*5514*/ 	.short	0x010a
        /*5516*/ 	.byte	0x3f
	.zero		1


	//   ....[62]....
        /*5518*/ 	.word	0x0001b800
        /*551c*/ 	.word	0x00000003
        /*5520*/ 	.word	0x00074498
        /*5524*/ 	.short	0x010a
        /*5526*/ 	.byte	0x3f
	.zero		1


	//   ....[63]....
        /*5528*/ 	.word	0x0001b8d0
        /*552c*/ 	.word	0x00000007
        /*5530*/ 	.word	0x00074460
        /*5534*/ 	.short	0x010a
        /*5536*/ 	.byte	0x3f
	.zero		1


	//   ....[64]....
        /*5538*/ 	.word	0x0001b920
        /*553c*/ 	.word	0x00000007
        /*5540*/ 	.word	0x000744b0
        /*5544*/ 	.short	0x010a
        /*5546*/ 	.byte	0x3f
	.zero		1


	//   ....[65]....
        /*5548*/ 	.word	0x0001b970
        /*554c*/ 	.word	0x00000004
        /*5550*/ 	.word	0x00074460
        /*5554*/ 	.short	0x010a
        /*5556*/ 	.byte	0x3f
	.zero		1


	//   ....[66]....
        /*5558*/ 	.word	0x0001ba40
        /*555c*/ 	.word	0x00000008
        /*5560*/ 	.word	0x00074428
        /*5564*/ 	.short	0x010a
        /*5566*/ 	.byte	0x3f
	.zero		1


	//   ....[67]....
        /*5568*/ 	.word	0x0001ba90
        /*556c*/ 	.word	0x00000005
        /*5570*/ 	.word	0x000744b0
        /*5574*/ 	.short	0x010a
        /*5576*/ 	.byte	0x3f
	.zero		1


	//   ....[68]....
        /*5578*/ 	.word	0x0001bae0
        /*557c*/ 	.word	0x00000007
        /*5580*/ 	.word	0x00074428
        /*5584*/ 	.short	0x010a
        /*5586*/ 	.byte	0x3f
	.zero		1


	//   ....[69]....
        /*5588*/ 	.word	0x0001bb30
        /*558c*/ 	.word	0x00000006
        /*5590*/ 	.word	0x00074428
        /*5594*/ 	.short	0x010a
        /*5596*/ 	.byte	0x3f
	.zero		1


	//   ....[70]....
        /*5598*/ 	.word	0x0001bb80
        /*559c*/ 	.word	0x00000006
        /*55a0*/ 	.word	0x00074428
        /*55a4*/ 	.short	0x010a
        /*55a6*/ 	.byte	0x3f
	.zero		1


	//----- nvinfo : EIATTR_NUM_MBARRIERS
	.align		4
.L_40:
        /*55a8*/ 	.byte	0x03, 0x38
        /*55aa*/ 	.short	0x001f


	//----- nvinfo : EIATTR_EXIT_INSTR_OFFSETS
	.align		4
        /*55ac*/ 	.byte	0x04, 0x1c
        /*55ae*/ 	.short	(.L_42 - .L_41)


	//   ....[0]....
.L_41:
        /*55b0*/ 	.word	0x00000b60


	//   ....[1]....
        /*55b4*/ 	.word	0x00000be0


	//   ....[2]....
        /*55b8*/ 	.word	0x00018ff0


	//   ....[3]....
        /*55bc*/ 	.word	0x00019050


	//   ....[4]....
        /*55c0*/ 	.word	0x00019090


	//   ....[5]....
        /*55c4*/ 	.word	0x00019df0


	//   ....[6]....
        /*55c8*/ 	.word	0x00019e30


	//   ....[7]....
        /*55cc*/ 	.word	0x0001b5a0


	//----- nvinfo : EIATTR_MAX_THREADS
	.align		4
.L_42:
        /*55d0*/ 	.byte	0x04, 0x05
        /*55d2*/ 	.short	(.L_44 - .L_43)
.L_43:
        /*55d4*/ 	.word	0x00000180
        /*55d8*/ 	.word	0x00000001
        /*55dc*/ 	.word	0x00000001


	//----- nvinfo : EIATTR_CRS_STACK_SIZE
	.align		4
.L_44:
        /*55e0*/ 	.byte	0x04, 0x1e
        /*55e2*/ 	.short	(.L_46 - .L_45)
.L_45:
        /*55e4*/ 	.word	0x00000000


	//----- nvinfo : EIATTR_CBANK_PARAM_SIZE
	.align		4
.L_46:
        /*55e8*/ 	.byte	0x03, 0x19
        /*55ea*/ 	.short	0x0870


	//----- nvinfo : EIATTR_PARAM_CBANK
	.align		4
        /*55ec*/ 	.byte	0x04, 0x0a
        /*55ee*/ 	.short	(.L_48 - .L_47)
	.align		4
.L_47:
        /*55f0*/ 	.word	index@(.nv.constant0._ZN7cutlass13device_kernelINS_4fmha6kernel28FmhaKernelTmaWarpSpecializedINS1_10collective30FmhaMainloopTmaWarpSpecializedINS_6half_tEffN4cute5tupleIJNS7_1CILi128EEENS9_ILi64EEENS9_ILi512EEEEEENS8_IJiNS9_ILi1EEENS8_IJiiEEEEEESG_SG_NS4_13DefaultFusionEJNS2_6OptionILNS2_3TagE0ENS9_ILb1EEEEENSI_ILSJ_2ESK_EEEEENS4_15FmhaFwdEpilogueIS6_fNS8_IJSB_SC_SB_EEEEENS2_23PersistentTileSchedulerEJSL_SM_EEEEEvNT_6ParamsE)
        /*55f4*/ 	.short	0x0210
        /*55f6*/ 	.short	0x0870


	//----- nvinfo : EIATTR_SW_WAR
	.align		4
.L_48:
        /*55f8*/ 	.byte	0x04, 0x36
        /*55fa*/ 	.short	(.L_50 - .L_49)
.L_49:
        /*55fc*/ 	.word	0x00000008
.L_50:


//--------------------- .nv.callgraph             --------------------------
	.section	.nv.callgraph,"",@"SHT_CUDA_CALLGRAPH"
	.align	4
	.sectionentsize	8
	.align		4
        /*0000*/ 	.word	0x00000000
	.align		4
        /*0004*/ 	.word	0xffffffff
	.align		4
        /*0008*/ 	.word	index@(_ZN7cutlass13device_kernelINS_4fmha6kernel28FmhaKernelTmaWarpSpecializedINS1_10collective30FmhaMainloopTmaWarpSpecializedINS_6half_tEffN4cute5tupleIJNS7_1CILi128EEENS9_ILi64EEENS9_ILi512EEEEEENS8_IJiNS9_ILi1EEENS8_IJiiEEEEEESG_SG_NS4_13DefaultFusionEJNS2_6OptionILNS2_3TagE0ENS9_ILb1EEEEENSI_ILSJ_2ESK_EEEEENS4_15FmhaFwdEpilogueIS6_fNS8_IJSB_SC_SB_EEEEENS2_23PersistentTileSchedulerEJSL_SM_EEEEEvNT_6ParamsE)
	.align		4
        /*000c*/ 	.word	index@(__assertfail)
	.align		4
        /*0010*/ 	.word	0x00000000
	.align		4
        /*0014*/ 	.word	0xfffffffe
	.align		4
        /*0018*/ 	.word	0x00000000
	.align		4
        /*001c*/ 	.word	0xfffffffd
	.align		4
        /*0020*/ 	.word	0x00000000
	.align		4
        /*0024*/ 	.word	0xfffffffc


//--------------------- .nv.constant4             --------------------------
	.section	.nv.constant4,"a",@progbits
	.align	8
	.align		8
.nv.constant4:
        /*0000*/ 	.dword	__assertfail
	.align		8
        /*0008*/ 	.dword	__unnamed_1
	.align		8
        /*0010*/ 	.dword	__unnamed_2
	.align		8
        /*0018*/ 	.dword	_ZN39_INTERNAL_d8dd0056_4_k_cu_050814b2_32144cuda3std3__45__cpo5beginE
	.align		8
        /*0020*/ 	.dword	_ZN39_INTERNAL_d8dd0056_4_k_cu_050814b2_32144cuda3std3__45__cpo3endE
	.align		8
        /*0028*/ 	.dword	_ZN39_INTERNAL_d8dd0056_4_k_cu_050814b2_32144cuda3std3__45__cpo6cbeginE
	.align		8
        /*0030*/ 	.dword	_ZN39_INTERNAL_d8dd0056_4_k_cu_050814b2_32144cuda3std3__45__cpo4cendE
	.align		8
        /*0038*/ 	.dword	_ZN39_INTERNAL_d8dd0056_4_k_cu_050814b2_32144cuda3std3__441_GLOBAL__N__d8dd0056_4_k_cu_050814b2_32146ignoreE
	.align		8
        /*0040*/ 	.dword	_ZN39_INTERNAL_d8dd0056_4_k_cu_050814b2_32144cuda3std3__419piecewise_constructE
	.align		8
        /*0048*/ 	.dword	_ZN39_INTERNAL_d8dd0056_4_k_cu_050814b2_32144cuda3std3__48in_placeE
	.align		8
        /*0050*/ 	.dword	_ZN39_INTERNAL_d8dd0056_4_k_cu_050814b2_32144cuda3std6ranges3__45__cpo4swapE
	.align		8
        /*0058*/ 	.dword	_ZN39_INTERNAL_d8dd0056_4_k_cu_050814b2_32144cuda3std6ranges3__45__cpo9iter_moveE
	.align		8
        /*0060*/ 	.dword	_ZN39_INTERNAL_d8dd0056_4_k_cu_050814b2_32144cute7productE
	.align		8
        /*0068*/ 	.dword	_ZN39_INTERNAL_d8dd0056_4_k_cu_050814b2_32144cute1_E
	.align		8
        /*0070*/ 	.dword	$str$24
	.align		8
        /*0078*/ 	.dword	$str$25


//--------------------- .text._ZN7cutlass13device_kernelINS_4fmha6kernel28FmhaKernelTmaWarpSpecializedINS1_10collective30FmhaMainloopTmaWarpSpecializedINS_6half_tEffN4cute5tupleIJNS7_1CILi128EEENS9_ILi64EEENS9_ILi512EEEEEENS8_IJiNS9_ILi1EEENS8_IJiiEEEEEESG_SG_NS4_13DefaultFusionEJNS2_6OptionILNS2_3TagE0ENS9_ILb1EEEEENSI_ILSJ_2ESK_EEEEENS4_15FmhaFwdEpilogueIS6_fNS8_IJSB_SC_SB_EEEEENS2_23PersistentTileSchedulerEJSL_SM_EEEEEvNT_6ParamsE --------------------------
	.section	.text._ZN7cutlass13device_kernelINS_4fmha6kernel28FmhaKernelTmaWarpSpecializedINS1_10collective30FmhaMainloopTmaWarpSpecializedINS_6half_tEffN4cute5tupleIJNS7_1CILi128EEENS9_ILi64EEENS9_ILi512EEEEEENS8_IJiNS9_ILi1EEENS8_IJiiEEEEEESG_SG_NS4_13DefaultFusionEJNS2_6OptionILNS2_3TagE0ENS9_ILb1EEEEENSI_ILSJ_2ESK_EEEEENS4_15FmhaFwdEpilogueIS6_fNS8_IJSB_SC_SB_EEEEENS2_23PersistentTileSchedulerEJSL_SM_EEEEEvNT_6ParamsE,"ax",@progbits
	.align	128
.text._ZN7cutlass13device_kernelINS_4fmha6kernel28FmhaKernelTmaWarpSpecializedINS1_10collective30FmhaMainloopTmaWarpSpecializedINS_6half_tEffN4cute5tupleIJNS7_1CILi128EEENS9_ILi64EEENS9_ILi512EEEEEENS8_IJiNS9_ILi1EEENS8_IJiiEEEEEESG_SG_NS4_13DefaultFusionEJNS2_6OptionILNS2_3TagE0ENS9_ILb1EEEEENSI_ILSJ_2ESK_EEEEENS4_15FmhaFwdEpilogueIS6_fNS8_IJSB_SC_SB_EEEEENS2_23PersistentTileSchedulerEJSL_SM_EEEEEvNT_6ParamsE:
        .type           _ZN7cutlass13device_kernelINS_4fmha6kernel28FmhaKernelTmaWarpSpecializedINS1_10collective30FmhaMainloopTmaWarpSpecializedINS_6half_tEffN4cute5tupleIJNS7_1CILi128EEENS9_ILi64EEENS9_ILi512EEEEEENS8_IJiNS9_ILi1EEENS8_IJiiEEEEEESG_SG_NS4_13DefaultFusionEJNS2_6OptionILNS2_3TagE0ENS9_ILb1EEEEENSI_ILSJ_2ESK_EEEEENS4_15FmhaFwdEpilogueIS6_fNS8_IJSB_SC_SB_EEEEENS2_23PersistentTileSchedulerEJSL_SM_EEEEEvNT_6ParamsE,@function
        .size           _ZN7cutlass13device_kernelINS_4fmha6kernel28FmhaKernelTmaWarpSpecializedINS1_10collective30FmhaMainloopTmaWarpSpecializedINS_6half_tEffN4cute5tupleIJNS7_1CILi128EEENS9_ILi64EEENS9_ILi512EEEEEENS8_IJiNS9_ILi1EEENS8_IJiiEEEEEESG_SG_NS4_13DefaultFusionEJNS2_6OptionILNS2_3TagE0ENS9_ILb1EEEEENSI_ILSJ_2ESK_EEEEENS4_15FmhaFwdEpilogueIS6_fNS8_IJSB_SC_SB_EEEEENS2_23PersistentTileSchedulerEJSL_SM_EEEEEvNT_6ParamsE,(.L_x_160 - _ZN7cutlass13device_kernelINS_4fmha6kernel28FmhaKernelTmaWarpSpecializedINS1_10collective30FmhaMainloopTmaWarpSpecializedINS_6half_tEffN4cute5tupleIJNS7_1CILi128EEENS9_ILi64EEENS9_ILi512EEEEEENS8_IJiNS9_ILi1EEENS8_IJiiEEEEEESG_SG_NS4_13DefaultFusionEJNS2_6OptionILNS2_3TagE0ENS9_ILb1EEEEENSI_ILSJ_2ESK_EEEEENS4_15FmhaFwdEpilogueIS6_fNS8_IJSB_SC_SB_EEEEENS2_23PersistentTileSchedulerEJSL_SM_EEEEEvNT_6ParamsE)
        .other          _ZN7cutlass13device_kernelINS_4fmha6kernel28FmhaKernelTmaWarpSpecializedINS1_10collective30FmhaMainloopTmaWarpSpecializedINS_6half_tEffN4cute5tupleIJNS7_1CILi128EEENS9_ILi64EEENS9_ILi512EEEEEENS8_IJiNS9_ILi1EEENS8_IJiiEEEEEESG_SG_NS4_13DefaultFusionEJNS2_6OptionILNS2_3TagE0ENS9_ILb1EEEEENSI_ILSJ_2ESK_EEEEENS4_15FmhaFwdEpilogueIS6_fNS8_IJSB_SC_SB_EEEEENS2_23PersistentTileSchedulerEJSL_SM_EEEEEvNT_6ParamsE,@"STO_CUDA_ENTRY STV_DEFAULT"
_ZN7cutlass13device_kernelINS_4fmha6kernel28FmhaKernelTmaWarpSpecializedINS1_10collective30FmhaMainloopTmaWarpSpecializedINS_6half_tEffN4cute5tupleIJNS7_1CILi128EEENS9_ILi64EEENS9_ILi512EEEEEENS8_IJiNS9_ILi1EEENS8_IJiiEEEEEESG_SG_NS4_13DefaultFusionEJNS2_6OptionILNS2_3TagE0ENS9_ILb1EEEEENSI_ILSJ_2ESK_EEEEENS4_15FmhaFwdEpilogueIS6_fNS8_IJSB_SC_SB_EEEEENS2_23PersistentTileSchedulerEJSL_SM_EEEEEvNT_6ParamsE:
[----:B------:R-:W1:Y:S02]  /*0000*/  LDC R1, c[0x0][0x28] ;  /* 0x00000a00ff017b82 */ /* 0x000e640000000800 */
[----:B-1----:R-:W-:Y:S01]  /*0010*/  IADD3 R1, R1, -0xb68, RZ ;  /* 0xfffff49801017810 */ /* 0x002fe20007ffe0ff */
[----:B------:R-:W1:Y:S05]  /*0020*/  S2R R3, SR_TID.X ;  /* 0x0000000000037919 */ /* 0x000e6a0000002100 */
[----:B------:R-:W2:Y:S01]  /*0030*/  S2UR UR6, SR_CTAID.X ;  /* 0x00000000000679c3 */ /* 0x000ea20000002500 */
[----:B------:R-:W-:Y:S01]  /*0040*/  ELECT P1, URZ, PT ;  /* 0x00000000003f782f */ /* 0x000fe20003820000 */
[----:B------:R-:W-:Y:S01]  /*0050*/  BSSY B0, `(.L_x_0) ;  /* 0x0000019000007945 */ /* 0x000fe20003800000 */
[----:B-1----:R-:W-:-:S05]  /*0060*/  SHF.R.U32.HI R0, RZ, 0x5, R3 ;  /* 0x00000005ff007819 */ /* 0x002fca0000011603 */
[----:B------:R-:W1:Y:S02]  /*0070*/  SHFL.IDX PT, R2, R0, RZ, 0x1f ;  /* 0x00001fff00027589 */ /* 0x000e6400000e0000 */
[----:B-1----:R-:W-:Y:S02]  /*0080*/  R2UR UR4, R2 ;  /* 0x00000000020472ca */ /* 0x002fe400000e0000 */
[----:B------:R-:W-:Y:S02]  /*0090*/  SHF.R.U32.HI R2, RZ, 0x7, R3 ;  /* 0x00000007ff027819 */ /* 0x000fe40000011603 */
[----:B--2---:R-:W-:-:S04]  /*00a0*/  MOV R3, UR6 ;  /* 0x0000000600037c02 */ /* 0x004fc80008000f00 */
[----:B------:R-:W1:Y:S04]  /*00b0*/  SHFL.IDX PT, R2, R2, RZ, 0x1f ;  /* 0x00001fff02027589 */ /* 0x000e6800000e0000 */
[----:B------:R2:W-:Y:S01]  /*00c0*/  STL [R1+0x200], R3 ;  /* 0x0002000301007387 */ /* 0x0005e20000100800 */
[----:B------:R-:W-:Y:S02]  /*00d0*/  USHF.R.S32.HI UR5, URZ, 0x1f, UR4 ;  /* 0x0000001f3f057899 */ /* 0x000fe40008011404 */
[----:B------:R-:W-:Y:S02]  /*00e0*/  ISETP.EQ.AND P2, PT, RZ, UR4, P1 ;  /* 0x00000004ff007c0c */ /* 0x000fe40008f42270 */
[----:B------:R-:W-:-:S04]  /*00f0*/  ULEA.HI UR5, UR5, UR4, URZ, 0x2 ;  /* 0x0000000405057291 */ /* 0x000fc8000f8f103f */
[----:B------:R-:W-:-:S04]  /*0100*/  ULOP3.LUT UR5, UR5, 0xfffffffc, URZ, 0xc0, !UPT ;  /* 0xfffffffc05057892 */ /* 0x000fc8000f8ec03f */
[----:B------:R-:W-:-:S03]  /*0110*/  UIADD3 UR5, UR4, -UR5, URZ ;  /* 0x8000000504057290 */ /* 0x000fc6000fffe03f */
[----:B--2---:R-:W-:Y:S09]  /*0120*/  @!P2 BRA `(.L_x_1) ;  /* 0x00000000002ca947 */ /* 0x004ff20003800000 */
[----:B------:R-:W-:Y:S02]  /*0130*/  ULDC.64 UR6, c[0x0][0x198] ;  /* 0x0000660000067ab9 */ /* 0x000fe40000000a00 */
[----:B------:R-:W-:Y:S02]  /*0140*/  UIADD3 UR8, UP0, UR6, 0xf0, URZ ;  /* 0x000000f006087890 */ /* 0x000fe4000ff1e03f */
[----:B------:R-:W-:Y:S02]  /*0150*/  UIADD3 UR10, UP1, UR6, 0x1f0, URZ ;  /* 0x000001f0060a7890 */ /* 0x000fe4000ff3e03f */
[----:B------:R-:W-:Y:S02]  /*0160*/  UIADD3 UR6, UP2, UR6, 0x2f0, URZ ;  /* 0x000002f006067890 */ /* 0x000fe4000ff5e03f */
[----:B------:R-:W-:Y:S02]  /*0170*/  UIADD3.X UR9, URZ, UR7, URZ, UP0, !UPT ;  /* 0x000000073f097290 */ /* 0x000fe400087fe43f */
[----:B------:R-:W-:-:S02]  /*0180*/  UIADD3.X UR11, URZ, UR7, URZ, UP1, !UPT ;  /* 0x000000073f0b7290 */ /* 0x000fc40008ffe43f */
[----:B------:R-:W-:-:S05]  /*0190*/  UIADD3.X UR7, URZ, UR7, URZ, UP2, !UPT ;  /* 0x000000073f077290 */ /* 0x000fca00097fe43f */
[----:B------:R2:W-:Y:S02]  /*01a0*/  UTMACCTL.PF [UR8] ;  /* 0x00000000080079b9 */ /* 0x0005e40008040000 */
[----:B------:R2:W-:Y:S02]  /*01b0*/  UTMACCTL.PF [UR10] ;  /* 0x000000000a0079b9 */ /* 0x0005e40008040000 */
[----:B------:R2:W-:Y:S02]  /*01c0*/  UTMACCTL.PF [UR6] ;  /* 0x00000000060079b9 */ /* 0x0005e40008040000 */
[----:B--2---:R-:W-:Y:S01]  /*01d0*/  NOP ;  /* 0x0000000000007918 */ /* 0x004fe20000000000 */
.L_x_1:
[----:B------:R-:W-:Y:S05]  /*01e0*/  BSYNC B0 ;  /* 0x0000000000007941 */ /* 0x000fea0003800000 */
.L_x_0:
[----:B-1----:R-:W-:Y:S01]  /*01f0*/  R2UR UR45, R2 ;  /* 0x00000000022d72ca */ /* 0x002fe200000e0000 */
[----:B------:R-:W-:Y:S01]  /*0200*/  UISETP.NE.AND UP0, UPT, UR5, 0x1, UPT ;  /* 0x000000010500788c */ /* 0x000fe2000bf05270 */
[----:B------:R-:W1:Y:S01]  /*0210*/  SHFL.IDX PT, R3, R0, RZ, 0x1f ;  /* 0x00001fff00037589 */ /* 0x000e6200000e0000 */
[----:B------:R-:W-:-:S10]  /*0220*/  UISETP.NE.AND UP1, UPT, UR5, 0x2, UPT ;  /* 0x000000020500788c */ /* 0x000fd4000bf25270 */
[----:B------:R-:W-:Y:S02]  /*0230*/  UIADD3 UR10, UR45, -0x1, URZ ;  /* 0xffffffff2d0a7890 */ /* 0x000fe4000fffe03f */
[----:B------:R-:W-:Y:S02]  /*0240*/  UISETP.EQ.AND UP2, UPT, UR45, URZ, !UP0 ;  /* 0x0000003f2d00728c */ /* 0x000fe4000c742270 */
[----:B------:R-:W-:Y:S02]  /*0250*/  UISETP.GE.U32.AND UP4, UPT, UR10, 0x4, UPT ;  /* 0x000000040a00788c */ /* 0x000fe4000bf86070 */
[----:B------:R-:W-:Y:S02]  /*0260*/  USEL UR4, URZ, 0x1, !UP2 ;  /* 0x000000013f047887 */ /* 0x000fe4000d000000 */
[----:B------:R-:W-:Y:S02]  /*0270*/  UISETP.EQ.AND UP3, UPT, UR45, URZ, !UP1 ;  /* 0x0000003f2d00728c */ /* 0x000fe4000cf62270 */
[----:B------:R-:W-:-:S02]  /*0280*/  USEL UR4, UR4, 0x2, UP4 ;  /* 0x0000000204047887 */ /* 0x000fc4000a000000 */
[----:B------:R-:W-:Y:S01]  /*0290*/  USEL UR47, URZ, 0x1, !UP3 ;  /* 0x000000013f2f7887 */ /* 0x000fe2000d800000 */
[----:B-1----:R-:W-:Y:S01]  /*02a0*/  ISETP.NE.AND P0, PT, R3, RZ, PT ;  /* 0x000000ff0300720c */ /* 0x002fe20003f05270 */
[----:B------:R-:W-:Y:S02]  /*02b0*/  IMAD.U32 R3, RZ, RZ, UR5 ;  /* 0x00000005ff037e24 */ /* 0x000fe4000f8e00ff */
[----:B------:R-:W-:Y:S01]  /*02c0*/  MOV R2, UR4 ;  /* 0x0000000400027c02 */ /* 0x000fe20008000f00 */
[----:B------:R-:W-:-:S04]  /*02d0*/  USEL UR47, UR47, 0x2, UP4 ;  /* 0x000000022f2f7887 */ /* 0x000fc8000a000000 */
[----:B------:R1:W-:Y:S05]  /*02e0*/  STL [R1+0x28c], R2 ;  /* 0x00028c0201007387 */ /* 0x0003ea0000100800 */
[----:B------:R-:W-:Y:S05]  /*02f0*/  @P0 BRA `(.L_x_2) ;  /* 0x0000000000480947 */ /* 0x000fea0003800000 */
[----:B------:R-:W2:Y:S01]  /*0300*/  S2UR UR8, SR_CgaCtaId ;  /* 0x00000000000879c3 */ /* 0x000ea20000008800 */
[----:B------:R-:W-:Y:S01]  /*0310*/  UMOV UR4, 0x400 ;  /* 0x0000040000047882 */ /* 0x000fe20000000000 */
[----:B------:R-:W-:Y:S01]  /*0320*/  UMOV UR5, 0x1 ;  /* 0x0000000100057882 */ /* 0x000fe20000000000 */
[----:B------:R-:W-:Y:S01]  /*0330*/  UMOV UR6, 0x80 ;  /* 0x0000008000067882 */ /* 0x000fe20000000000 */
[----:B------:R-:W-:Y:S01]  /*0340*/  ELECT P0, URZ, PT ;  /* 0x00000000003f782f */ /* 0x000fe20003800000 */
[----:B------:R-:W-:-:S04]  /*0350*/  UIADD3 UR6, -UR6, 0x100000, URZ ;  /* 0x0010000006067890 */ /* 0x000fc8000fffe13f */
[----:B------:R-:W-:Y:S02]  /*0360*/  USHF.L.U32 UR7, UR6, 0xb, URZ ;  /* 0x0000000b06077899 */ /* 0x000fe4000800063f */
[----:B------:R-:W-:Y:S02]  /*0370*/  USHF.L.U32 UR6, UR6, 0x1, URZ ;  /* 0x0000000106067899 */ /* 0x000fe4000800063f */
[----:B--2---:R-:W-:Y:S02]  /*0380*/  ULEA UR8, UR8, UR4, 0x18 ;  /* 0x0000000408087291 */ /* 0x004fe4000f8ec03f */
[----:B------:R-:W-:-:S04]  /*0390*/  UIADD3 UR4, -UR5, 0x100000, URZ ;  /* 0x0010000005047890 */ /* 0x000fc8000fffe13f */
[----:B------:R-:W-:Y:S02]  /*03a0*/  USHF.L.U32 UR5, UR4, 0xb, URZ ;  /* 0x0000000b04057899 */ /* 0x000fe4000800063f */
[----:B------:R-:W-:Y:S01]  /*03b0*/  USHF.L.U32 UR4, UR4, 0x1, URZ ;  /* 0x0000000104047899 */ /* 0x000fe2000800063f */
[----:B------:R-:W2:Y:S11]  /*03c0*/  FENCE.VIEW.ASYNC.S ;  /* 0x00000000000073c6 */ /* 0x000eb60000000000 */
[----:B--2---:R2:W3:Y:S01]  /*03d0*/  SYNCS.EXCH.64 URZ, [UR8+0x74450], UR4 ;  /* 0x07445004083f75b2 */ /* 0x0044e20008000100 */
[----:B------:R2:W4:Y:S01]  /*03e0*/  SYNCS.EXCH.64 URZ, [UR8+0x74460], UR6 ;  /* 0x07446006083f75b2 */ /* 0x0005220008000100 */
[----:B------:R2:W1:Y:S01]  /*03f0*/  SYNCS.EXCH.64 URZ, [UR8+0x74458], UR4 ;  /* 0x07445804083f75b2 */ /* 0x0004620008000100 */
[----:B------:R2:W1:Y:S01]  /*0400*/  SYNCS.EXCH.64 URZ, [UR8+0x74468], UR6 ;  /* 0x07446806083f75b2 */ /* 0x0004620008000100 */
[----:B------:R-:W-:Y:S01]  /*0410*/  NOP ;  /* 0x0000000000007918 */ /* 0x000fe20000000000 */
.L_x_2:
[----:B-1----:R-:W1:Y:S01]  /*0420*/  SHFL.IDX PT, R2, R0, RZ, 0x1f ;  /* 0x00001fff00027589 */ /* 0x002e6200000e0000 */
[----:B------:R-:W-:Y:S01]  /*0430*/  NOP ;  /* 0x0000000000007918 */ /* 0x000fe20000000000 */
[----:B-1----:R-:W-:-:S13]  /*0440*/  ISETP.NE.AND P0, PT, R2, RZ, PT ;  /* 0x000000ff0200720c */ /* 0x002fda0003f05270 */
[----:B------:R-:W-:Y:S05]  /*0450*/  @P0 BRA `(.L_x_3) ;  /* 0x0000000000600947 */ /* 0x000fea0003800000 */
[----:B--2---:R-:W1:Y:S01]  /*0460*/  S2UR UR5, SR_CgaCtaId ;  /* 0x00000000000579c3 */ /* 0x004e620000008800 */
[----:B------:R-:W-:Y:S01]  /*0470*/  UMOV UR4, 0x400 ;  /* 0x0000040000047882 */ /* 0x000fe20000000000 */
[----:B------:R-:W-:Y:S01]  /*0480*/  UMOV UR6, 0x1 ;  /* 0x0000000100067882 */ /* 0x000fe20000000000 */
[----:B------:R-:W-:Y:S01]  /*0490*/  UMOV UR9, 0x100 ;  /* 0x0000010000097882 */ /* 0x000fe20000000000 */
[----:B------:R-:W-:-:S04]  /*04a0*/  UIADD3 UR6, -UR6, 0x100000, URZ ;  /* 0x0010000006067890 */ /* 0x000fc8000fffe13f */
[----:B------:R-:W-:Y:S02]  /*04b0*/  USHF.L.U32 UR7, UR6, 0xb, URZ ;  /* 0x0000000b06077899 */ /* 0x000fe4000800063f */
[----:B------:R-:W-:Y:S01]  /*04c0*/  USHF.L.U32 UR6, UR6, 0x1, URZ ;  /* 0x0000000106067899 */ /* 0x000fe2000800063f */
[----:B------:R-:W-:Y:S01]  /*04d0*/  ELECT P0, URZ, PT ;  /* 0x00000000003f782f */ /* 0x000fe20003800000 */
[----:B-1----:R-:W-:Y:S02]  /*04e0*/  ULEA UR8, UR5, UR4, 0x18 ;  /* 0x0000000405087291 */ /* 0x002fe4000f8ec03f */
[----:B------:R-:W-:-:S04]  /*04f0*/  UIADD3 UR4, -UR9, 0x100000, URZ ;  /* 0x0010000009047890 */ /* 0x000fc8000fffe13f */
[----:B------:R-:W-:Y:S02]  /*0500*/  USHF.L.U32 UR5, UR4, 0xb, URZ ;  /* 0x0000000b04057899 */ /* 0x000fe4000800063f */
[----:B------:R-:W-:Y:S01]  /*0510*/  USHF.L.U32 UR4, UR4, 0x1, URZ ;  /* 0x0000000104047899 */ /* 0x000fe2000800063f */
[----:B------:R-:W1:Y:S03]  /*0520*/  FENCE.VIEW.ASYNC.S ;  /* 0x00000000000073c6 */ /* 0x000e660000000000 */
[----:B-1----:R1:W2:Y:S08]  /*0530*/  SYNCS.EXCH.64 URZ, [UR8+0x74400], UR6 ;  /* 0x07440006083f75b2 */ /* 0x0022b00008000100 */
[----:B------:R1:W1:Y:S01]  /*0540*/  SYNCS.EXCH.64 URZ, [UR8+0x74428], UR4 ;  /* 0x07442804083f75b2 */ /* 0x0002620008000100 */
        /* <DEDUP_REMOVED lines=8> */
[----:B------:R-:W-:Y:S01]  /*05d0*/  NOP ;  /* 0x0000000000007918 */ /* 0x000fe20000000000 */
.L_x_3:
[----:B------:R-:W5:Y:S01]  /*05e0*/  SHFL.IDX PT, R2, R0, RZ, 0x1f ;  /* 0x00001fff00027589 */ /* 0x000f6200000e0000 */
[----:B------:R-:W-:Y:S01]  /*05f0*/  NOP ;  /* 0x0000000000007918 */ /* 0x000fe20000000000 */
[----:B-----5:R-:W-:-:S13]  /*0600*/  ISETP.NE.AND P0, PT, R2, RZ, PT ;  /* 0x000000ff0200720c */ /* 0x020fda0003f05270 */
[----:B------:R-:W-:Y:S05]  /*0610*/  @P0 BRA `(.L_x_4) ;  /* 0x0000000000480947 */ /* 0x000fea0003800000 */
[----:B-12---:R-:W1:Y:S01]  /*0620*/  S2UR UR5, SR_CgaCtaId ;  /* 0x00000000000579c3 */ /* 0x006e620000008800 */
        /* <DEDUP_REMOVED lines=16> */
[----:B------:R-:W-:Y:S01]  /*0730*/  NOP ;  /* 0x0000000000007918 */ /* 0x000fe20000000000 */
.L_x_4:
[----:B------:R-:W5:Y:S01]  /*0740*/  SHFL.IDX PT, R2, R0, RZ, 0x1f ;  /* 0x00001fff00027589 */ /* 0x000f6200000e0000 */
[----:B------:R-:W-:Y:S01]  /*0750*/  ELECT P0, URZ, PT ;  /* 0x00000000003f782f */ /* 0x000fe20003800000 */
[----:B------:R-:W-:Y:S01]  /*0760*/  NOP ;  /* 0x0000000000007918 */ /* 0x000fe20000000000 */
[----:B-12---:R-:W-:Y:S02]  /*0770*/  UMOV UR4, 0x80 ;  /* 0x0000008000047882 */ /* 0x006fe40000000000 */
[C---:B-----5:R-:W-:Y:S02]  /*0780*/  ISETP.NE.OR P0, PT, R2.reuse, RZ, !P0 ;  /* 0x000000ff0200720c */ /* 0x060fe40004705670 */
[----:B------:R-:W-:-:S11]  /*0790*/  ISETP.NE.AND P3, PT, R2, RZ, PT ;  /* 0x000000ff0200720c */ /* 0x000fd60003f65270 */
[----:B------:R-:W-:Y:S01]  /*07a0*/  VOTEU.ALL UP2, P0 ;  /* 0x00000000003f7886 */ /* 0x000fe20000040000 */
[----:B------:R-:W-:Y:S01]  /*07b0*/  VOTEU.ALL UP3, P0 ;  /* 0x00000000003f7886 */ /* 0x000fe20000060000 */
[----:B------:R-:W-:Y:S01]  /*07c0*/  VOTEU.ALL UP4, P0 ;  /* 0x00000000003f7886 */ /* 0x000fe20000080000 */
[----:B------:R-:W-:Y:S02]  /*07d0*/  VOTEU.ALL UP5, P0 ;  /* 0x00000000003f7886 */ /* 0x000fe400000a0000 */
[----:B------:R-:W1:Y:S01]  /*07e0*/  @!UP2 S2UR UR7, SR_CgaCtaId ;  /* 0x000000000007a9c3 */ /* 0x000e620000008800 */
[----:B------:R-:W-:Y:S01]  /*07f0*/  @!UP2 UMOV UR6, 0x400 ;  /* 0x000004000006a882 */ /* 0x000fe20000000000 */
[----:B------:R-:W-:-:S04]  /*0800*/  @!UP2 UIADD3 UR4, -UR4, 0x100000, URZ ;  /* 0x001000000404a890 */ /* 0x000fc8000fffe13f */
[----:B------:R-:W-:Y:S02]  /*0810*/  @!UP2 USHF.L.U32 UR5, UR4, 0xb, URZ ;  /* 0x0000000b0405a899 */ /* 0x000fe4000800063f */
[----:B------:R-:W-:Y:S02]  /*0820*/  @!UP2 USHF.L.U32 UR4, UR4, 0x1, URZ ;  /* 0x000000010404a899 */ /* 0x000fe4000800063f */
[----:B-1----:R-:W-:Y:S01]  /*0830*/  @!UP2 ULEA UR6, UR7, UR6, 0x18 ;  /* 0x000000060706a291 */ /* 0x002fe2000f8ec03f */
[----:B------:R-:W-:Y:S01]  /*0840*/  VOTEU.ALL UP2, P0 ;  /* 0x00000000003f7886 */ /* 0x000fe20000040000 */
[----:B------:R-:W1:Y:S10]  /*0850*/  FENCE.VIEW.ASYNC.S ;  /* 0x00000000000073c6 */ /* 0x000e740000000000 */
[----:B-1----:R1:W2:Y:S01]  /*0860*/  @!UP2 SYNCS.EXCH.64 URZ, [UR6+0x74490], UR4 ;  /* 0x07449004063fa5b2 */ /* 0x0022a20008000100 */
[----:B------:R1:W1:Y:S01]  /*0870*/  @!UP3 SYNCS.EXCH.64 URZ, [UR6+0x74498], UR4 ;  /* 0x07449804063fb5b2 */ /* 0x0002620008000100 */
[----:B------:R1:W1:Y:S01]  /*0880*/  @!UP4 SYNCS.EXCH.64 URZ, [UR6+0x744a0], UR4 ;  /* 0x0744a004063fc5b2 */ /* 0x0002620008000100 */
[----:B------:R1:W1:Y:S01]  /*0890*/  @!UP5 SYNCS.EXCH.64 URZ, [UR6+0x744a8], UR4 ;  /* 0x0744a804063fd5b2 */ /* 0x0002620008000100 */
[----:B------:R-:W-:Y:S01]  /*08a0*/  NOP ;  /* 0x0000000000007918 */ /* 0x000fe20000000000 */
[----:B------:R-:W-:Y:S05]  /*08b0*/  @P3 BRA `(.L_x_5) ;  /* 0x0000000000583947 */ /* 0x000fea0003800000 */
[----:B-1----:R-:W1:Y:S01]  /*08c0*/  S2UR UR5, SR_CgaCtaId ;  /* 0x00000000000579c3 */ /* 0x002e620000008800 */
[----:B------:R-:W-:Y:S01]  /*08d0*/  UMOV UR4, 0x400 ;  /* 0x0000040000047882 */ /* 0x000fe20000000000 */
[----:B------:R-:W-:Y:S01]  /*08e0*/  UMOV UR6, 0x20 ;  /* 0x0000002000067882 */ /* 0x000fe20000000000 */
[----:B------:R-:W-:Y:S01]  /*08f0*/  UMOV UR7, 0x80 ;  /* 0x0000008000077882 */ /* 0x000fe20000000000 */
[----:B------:R-:W-:Y:S01]  /*0900*/  ELECT P0, URZ, PT ;  /* 0x00000000003f782f */ /* 0x000fe20003800000 */
[----:B-1----:R-:W-:Y:S02]  /*0910*/  ULEA UR8, UR5, UR4, 0x18 ;  /* 0x0000000405087291 */ /* 0x002fe4000f8ec03f */
[----:B------:R-:W-:-:S04]  /*0920*/  UIADD3 UR4, -UR6, 0x100000, URZ ;  /* 0x0010000006047890 */ /* 0x000fc8000fffe13f */
[----:B------:R-:W-:Y:S02]  /*0930*/  USHF.L.U32 UR5, UR4, 0xb, URZ ;  /* 0x0000000b04057899 */ /* 0x000fe4000800063f */
[----:B------:R-:W-:Y:S02]  /*0940*/  USHF.L.U32 UR4, UR4, 0x1, URZ ;  /* 0x0000000104047899 */ /* 0x000fe4000800063f */
[----:B------:R-:W-:-:S04]  /*0950*/  UIADD3 UR6, -UR7, 0x100000, URZ ;  /* 0x0010000007067890 */ /* 0x000fc8000fffe13f */
[----:B------:R-:W-:Y:S02]  /*0960*/  USHF.L.U32 UR7, UR6, 0xb, URZ ;  /* 0x0000000b06077899 */ /* 0x000fe4000800063f */
[----:B------:R-:W-:Y:S01]  /*0970*/  USHF.L.U32 UR6, UR6, 0x1, URZ ;  /* 0x0000000106067899 */ /* 0x000fe2000800063f */
[----:B------:R-:W1:Y:S03]  /*0980*/  FENCE.VIEW.ASYNC.S ;  /* 0x00000000000073c6 */ /* 0x000e660000000000 */
[----:B-1----:R1:W1:Y:S08]  /*0990*/  SYNCS.EXCH.64 URZ, [UR8+0x744c0], UR4 ;  /* 0x0744c004083f75b2 */ /* 0x0022700008000100 */
        /* <DEDUP_REMOVED lines=8> */
.L_x_5:
[----:B------:R-:W-:Y:S01]  /*0a20*/  VOTEU.ANY UP2, P2 ;  /* 0x00000000003f7886 */ /* 0x000fe20001040100 */
[----:B-1----:R-:W-:Y:S01]  /*0a30*/  UMOV UR4, 0x40 ;  /* 0x0000004000047882 */ /* 0x002fe20000000000 */
[----:B------:R-:W-:Y:S01]  /*0a40*/  ISETP.NE.AND P3, PT, RZ, UR45, PT ;  /* 0x0000002dff007c0c */ /* 0x000fe2000bf65270 */
[----:B------:R-:W-:Y:S01]  /*0a50*/  NOP ;  /* 0x0000000000007918 */ /* 0x000fe20000000000 */
[----:B------:R-:W-:Y:S01]  /*0a60*/  ISETP.EQ.AND P0, PT, R3, 0x2, P1 ;  /* 0x000000020300780c */ /* 0x000fe20000f02270 */
[----:B------:R-:W1:Y:S01]  /*0a70*/  @UP2 S2UR UR7, SR_CgaCtaId ;  /* 0x00000000000729c3 */ /* 0x000e620000008800 */
[----:B------:R-:W-:Y:S01]  /*0a80*/  @UP2 UMOV UR6, 0x400 ;  /* 0x0000040000062882 */ /* 0x000fe20000000000 */
[----:B------:R-:W-:-:S04]  /*0a90*/  @UP2 UIADD3 UR4, -UR4, 0x100000, URZ ;  /* 0x0010000004042890 */ /* 0x000fc8000fffe13f */
[----:B------:R-:W-:Y:S02]  /*0aa0*/  @UP2 USHF.L.U32 UR5, UR4, 0xb, URZ ;  /* 0x0000000b04052899 */ /* 0x000fe4000800063f */
[----:B------:R-:W-:Y:S02]  /*0ab0*/  @UP2 USHF.L.U32 UR4, UR4, 0x1, URZ ;  /* 0x0000000104042899 */ /* 0x000fe4000800063f */
[----:B-1----:R-:W-:Y:S01]  /*0ac0*/  @UP2 ULEA UR6, UR7, UR6, 0x18 ;  /* 0x0000000607062291 */ /* 0x002fe2000f8ec03f */
[----:B------:R-:W-:Y:S01]  /*0ad0*/  VOTEU.ANY UP2, P2 ;  /* 0x00000000003f7886 */ /* 0x000fe20001040100 */
[----:B------:R-:W-:Y:S01]  /*0ae0*/  ISETP.EQ.AND P2, PT, R3, 0x1, P1 ;  /* 0x000000010300780c */ /* 0x000fe20000f42270 */
[----:B------:R-:W1:Y:S09]  /*0af0*/  FENCE.VIEW.ASYNC.S ;  /* 0x00000000000073c6 */ /* 0x000e720000000000 */
[----:B-1----:R1:W2:Y:S01]  /*0b00*/  @UP2 SYNCS.EXCH.64 URZ, [UR6+0x744b0], UR4 ;  /* 0x0744b004063f25b2 */ /* 0x0022a20008000100 */
[----:B------:R-:W-:Y:S01]  /*0b10*/  NOP ;  /* 0x0000000000007918 */ /* 0x000fe20000000000 */
[----:B--234-:R-:W-:Y:S06]  /*0b20*/  BAR.SYNC.DEFER_BLOCKING 0x0 ;  /* 0x0000000000007b1d */ /* 0x01cfec0000010000 */
[----:B------:R-:W-:Y:S05]  /*0b30*/  @!P3 BRA `(.L_x_6) ;  /* 0x000001840030b947 */ /* 0x000fea0003800000 */
[----:B------:R-:W-:-:S06]  /*0b40*/  UISETP.GT.U32.AND UP0, UPT, UR10, 0x3, UPT ;  /* 0x000000030a00788c */ /* 0x000fcc000bf04070 */
[----:B------:R-:W-:-:S13]  /*0b50*/  PLOP3.LUT P0, PT, PT, PT, UP0, 0x80, 0x0 ;  /* 0x000000000000781c */ /* 0x000fda0003f0f008 */
[----:B-1----:R-:W-:Y:S05]  /*0b60*/  @P0 EXIT ;  /* 0x000000000000094d */ /* 0x002fea0003800000 */
.L_x_7:
[----:B------:R-:W-:-:S08]  /*0b70*/  NOP ;  /* 0x0000000000007918 */ /* 0x000fd00000000000 */
[----:B------:R-:W1:Y:S02]  /*0b80*/  USETMAXREG.TRY_ALLOC.CTAPOOL UP0, 0xf0 ;  /* 0x000000f0000079c8 */ /* 0x000e640008000600 */
[----:B-1----:R-:W-:-:S13]  /*0b90*/  PLOP3.LUT P0, PT, PT, PT, UP0, 0x80, 0x0 ;  /* 0x000000000000781c */ /* 0x002fda0003f0f008 */
[----:B------:R-:W-:Y:S05]  /*0ba0*/  @!P0 BRA `(.L_x_7) ;  /* 0xfffffffc00f08947 */ /* 0x000fea000383ffff */
[----:B------:R-:W2:Y:S01]  /*0bb0*/  LDL R0, [R1+0x200] ;  /* 0x0002000001007983 */ /* 0x000ea20000100800 */
[----:B------:R-:W-:Y:S02]  /*0bc0*/  ULDC UR4, c[0x0][0xa00] ;  /* 0x0002800000047ab9 */ /* 0x000fe40000000800 */
[----:B--2---:R-:W-:-:S13]  /*0bd0*/  ISETP.GE.AND P0, PT, R0, UR4, PT ;  /* 0x0000000400007c0c */ /* 0x004fda000bf06270 */
[----:B------:R-:W-:Y:S05]  /*0be0*/  @P0 EXIT ;  /* 0x000000000000094d */ /* 0x000fea0003800000 */
[----:B------:R-:W-:Y:S01]  /*0bf0*/  UISETP.NE.AND UP0, UPT, UR45, 0x1, UPT ;  /* 0x000000012d00788c */ /* 0x000fe2000bf05270 */
[----:B------:R-:W-:Y:S01]  /*0c00*/  MOV R16, RZ ;  /* 0x000000ff00107202 */ /* 0x000fe20000000f00 */
[----:B------:R-:W-:Y:S01]  /*0c10*/  ULDC.64 UR60, c[0x0][0x198] ;  /* 0x00006600003c7ab9 */ /* 0x000fe20000000a00 */
[----:B------:R-:W-:Y:S01]  /*0c20*/  UMOV UR39, URZ ;  /* 0x0000003f00277c82 */ /* 0x000fe20008000000 */
[----:B------:R-:W-:Y:S01]  /*0c30*/  USEL UR4, URZ, 0x1, UP0 ;  /* 0x000000013f047887 */ /* 0x000fe20008000000 */
[----:B------:R-:W-:Y:S01]  /*0c40*/  UMOV UR46, URZ ;  /* 0x0000003f002e7c82 */ /* 0x000fe20008000000 */
[----:B------:R-:W-:-:S04]  /*0c50*/  UMOV UR36, URZ ;  /* 0x0000003f00247c82 */ /* 0x000fc80008000000 */
[----:B------:R-:W-:-:S05]  /*0c60*/  IMAD.U32 R0, RZ, RZ, UR4 ;  /* 0x00000004ff007e24 */ /* 0x000fca000f8e00ff */
[----:B------:R1:W-:Y:S02]  /*0c70*/  STL [R1+0x204], R0 ;  /* 0x0002040001007387 */ /* 0x0003e40000100800 */
.L_x_91:
[----:B------:R-:W2:Y:S01]  /*0c80*/  LDL R12, [R1+0x200] ;  /* 0x00020000010c7983 */ /* 0x000ea20000100800 */
[----:B------:R-:W3:Y:S01]  /*0c90*/  LDC R5, c[0x0][0xa04] ;  /* 0x00028100ff057b82 */ /* 0x000ee20000000800 */
[----:B------:R-:W-:-:S07]  /*0ca0*/  UISETP.NE.AND UP0, UPT, UR45, 0x1, UPT ;  /* 0x000000012d00788c */ /* 0x000fce000bf05270 */
[----:B------:R-:W4:Y:S08]  /*0cb0*/  LDC R6, c[0x0][0xa10] ;  /* 0x00028400ff067b82 */ /* 0x000f300000000800 */
[----:B-----5:R-:W5:Y:S01]  /*0cc0*/  LDC R8, c[0x0][0xa1c] ;  /* 0x00028700ff087b82 */ /* 0x020f620000000800 */
[----:B---3--:R-:W-:Y:S02]  /*0cd0*/  ISETP.NE.AND P0, PT, R5, 0x1, PT ;  /* 0x000000010500780c */ /* 0x008fe40003f05270 */
[----:B----4-:R-:W-:-:S02]  /*0ce0*/  ISETP.NE.AND P1, PT, R6, 0x1, PT ;  /* 0x000000010600780c */ /* 0x010fc40003f25270 */
[----:B------:R-:W-:-:S09]  /*0cf0*/  R2UR UR43, R6 ;  /* 0x00000000062b72ca */ /* 0x000fd200000e0000 */
[----:B------:R-:W2:Y:S01]  /*0d00*/  @P0 LDC.64 R2, c[0x0][0xa08] ;  /* 0x00028200ff020b82 */ /* 0x000ea20000000a00 */
[C---:B-----5:R-:W-:Y:S02]  /*0d10*/  ISETP.NE.AND P2, PT, R8.reuse, 0x1, PT ;  /* 0x000000010800780c */ /* 0x060fe40003f45270 */
[----:B------:R-:W-:-:S05]  /*0d20*/  R2UR UR44, R8 ;  /* 0x00000000082c72ca */ /* 0x000fca00000e0000 */
[----:B------:R-:W3:Y:S08]  /*0d30*/  @P1 LDC R7, c[0x0][0xa14] ;  /* 0x00028500ff071b82 */ /* 0x000ef00000000800 */
[----:B------:R-:W4:Y:S08]  /*0d40*/  @P1 LDC R9, c[0x0][0xa18] ;  /* 0x00028600ff091b82 */ /* 0x000f300000000800 */
[----:B------:R-:W5:Y:S01]  /*0d50*/  @P2 LDC.64 R10, c[0x0][0xa20] ;  /* 0x00028800ff0a2b82 */ /* 0x000f620000000a00 */
[----:B--2---:R-:W-:Y:S01]  /*0d60*/  @P0 IMAD.HI.U32 R2, R12, R2, RZ ;  /* 0x000000020c020227 */ /* 0x004fe200078e00ff */
[----:B-1----:R-:W-:-:S04]  /*0d70*/  MOV R0, R12 ;  /* 0x0000000c00007202 */ /* 0x002fc80000000f00 */
[----:B------:R-:W-:Y:S02]  /*0d80*/  @P0 SHF.R.U32.HI R0, RZ, R3, R2 ;  /* 0x00000003ff000219 */ /* 0x000fe40000011602 */
[----:B------:R-:W-:Y:S02]  /*0d90*/  PLOP3.LUT P0, PT, PT, PT, UP0, 0x80, 0x0 ;  /* 0x000000000000781c */ /* 0x000fe40003f0f008 */
[----:B------:R-:W-:Y:S01]  /*0da0*/  MOV R3, R0 ;  /* 0x0000000000037202 */ /* 0x000fe20000000f00 */
[C---:B---3--:R-:W-:Y:S01]  /*0db0*/  @P1 IMAD.HI.U32 R2, R0.reuse, R7, RZ ;  /* 0x0000000700021227 */ /* 0x048fe200078e00ff */
[----:B------:R-:W-:-:S03]  /*0dc0*/  R2UR UR5, R0 ;  /* 0x00000000000572ca */ /* 0x000fc600000e0000 */
[----:B------:R-:W-:Y:S01]  /*0dd0*/  IMAD.MOV R0, RZ, RZ, -R0 ;  /* 0x000000ffff007224 */ /* 0x000fe200078e0a00 */
[----:B----4-:R-:W-:-:S03]  /*0de0*/  @P1 SHF.R.U32.HI R3, RZ, R9, R2 ;  /* 0x00000009ff031219 */ /* 0x010fc60000011602 */
[----:B------:R-:W-:Y:S01]  /*0df0*/  IMAD R0, R5, R0, R12 ;  /* 0x0000000005007224 */ /* 0x000fe200078e020c */
[C---:B------:R-:W-:Y:S01]  /*0e00*/  R2UR UR7, R3.reuse ;  /* 0x00000000030772ca */ /* 0x040fe200000e0000 */
[----:B-----5:R-:W-:-:S03]  /*0e10*/  @P2 IMAD.HI.U32 R4, R3, R10, RZ ;  /* 0x0000000a03042227 */ /* 0x020fc600078e00ff */
[----:B------:R-:W-:Y:S01]  /*0e20*/  R2UR UR42, R0 ;  /* 0x00000000002a72ca */ /* 0x000fe200000e0000 */
[----:B------:R-:W-:Y:S01]  /*0e30*/  IMAD.MOV.U32 R2, RZ, RZ, R3 ;  /* 0x000000ffff027224 */ /* 0x000fe200078e0003 */
[----:B------:R-:W-:Y:S02]  /*0e40*/  @P2 SHF.R.U32.HI R2, RZ, R11, R4 ;  /* 0x0000000bff022219 */ /* 0x000fe40000011604 */
[----:B------:R-:W-:Y:S02]  /*0e50*/  IADD3 R4, -R3, RZ, RZ ;  /* 0x000000ff03047210 */ /* 0x000fe40007ffe1ff */
[----:B------:R-:W-:Y:S02]  /*0e60*/  IADD3 R2, -R2, RZ, RZ ;  /* 0x000000ff02027210 */ /* 0x000fe40007ffe1ff */
[----:B------:R-:W-:Y:S02]  /*0e70*/  R2UR UR4, R4 ;  /* 0x00000000040472ca */ /* 0x000fe400000e0000 */
[----:B------:R-:W-:-:S11]  /*0e80*/  R2UR UR6, R2 ;  /* 0x00000000020672ca */ /* 0x000fd600000e0000 */
[----:B------:R-:W-:Y:S02]  /*0e90*/  UIMAD UR43, UR43, UR4, UR5 ;  /* 0x000000042b2b72a4 */ /* 0x000fe4000f8e0205 */
[----:B------:R-:W-:Y:S01]  /*0ea0*/  UIMAD UR44, UR44, UR6, UR7 ;  /* 0x000000062c2c72a4 */ /* 0x000fe2000f8e0207 */
[----:B------:R-:W-:Y:S11]  /*0eb0*/  @!P0 BRA `(.L_x_8) ;  /* 0x0000000000688947 */ /* 0x000ff60003800000 */
[----:B------:R-:W-:-:S06]  /*0ec0*/  UISETP.NE.AND UP0, UPT, UR45, 0x2, UPT ;  /* 0x000000022d00788c */ /* 0x000fcc000bf05270 */
[----:B------:R-:W-:-:S13]  /*0ed0*/  PLOP3.LUT P1, PT, PT, PT, UP0, 0x80, 0x0 ;  /* 0x000000000000781c */ /* 0x000fda0003f2f008 */
[----:B------:R-:W-:Y:S05]  /*0ee0*/  @!P1 BRA `(.L_x_9) ;  /* 0x0000000000449947 */ /* 0x000fea0003800000 */
[----:B------:R-:W-:-:S06]  /*0ef0*/  UISETP.NE.AND UP0, UPT, UR45, 0x3, UPT ;  /* 0x000000032d00788c */ /* 0x000fcc000bf05270 */
[----:B------:R-:W-:-:S13]  /*0f00*/  PLOP3.LUT P1, PT, PT, PT, UP0, 0x80, 0x0 ;  /* 0x000000000000781c */ /* 0x000fda0003f2f008 */
[----:B------:R-:W-:Y:S05]  /*0f10*/  @!P1 BRA `(.L_x_10) ;  /* 0x0000000000249947 */ /* 0x000fea0003800000 */
[----:B------:R-:W-:-:S06]  /*0f20*/  UISETP.NE.AND UP0, UPT, UR45, 0x4, UPT ;  /* 0x000000042d00788c */ /* 0x000fcc000bf05270 */
[----:B------:R-:W-:-:S13]  /*0f30*/  PLOP3.LUT P1, PT, PT, PT, UP0, 0x80, 0x0 ;  /* 0x000000000000781c */ /* 0x000fda0003f2f008 */
[----:B------:R-:W-:Y:S05]  /*0f40*/  @P1 BRA `(.L_x_11) ;  /* 0x0000000000541947 */ /* 0x000fea0003800000 */
[----:B------:R-:W-:Y:S02]  /*0f50*/  UIADD3 UR4, UR39, -0x1, URZ ;  /* 0xffffffff27047890 */ /* 0x000fe4000fffe03f */
[----:B------:R-:W-:Y:S02]  /*0f60*/  ULOP3.LUT UR39, UR39, 0x1, URZ, 0xc, !UPT ;  /* 0x0000000127277892 */ /* 0x000fe4000f8e0c3f */
[----:B------:R-:W-:-:S04]  /*0f70*/  ULOP3.LUT UR4, UR4, 0x2, URZ, 0xc0, !UPT ;  /* 0x0000000204047892 */ /* 0x000fc8000f8ec03f */
[----:B------:R-:W-:-:S04]  /*0f80*/  USHF.R.U32.HI UR4, URZ, 0x1, UR4 ;  /* 0x000000013f047899 */ /* 0x000fc80008011604 */
[----:B------:R-:W-:Y:S01]  /*0f90*/  ULOP3.LUT UR46, UR46, UR4, URZ, 0x3c, !UPT ;  /* 0x000000042e2e7292 */ /* 0x000fe2000f8e3c3f */
[----:B------:R-:W-:Y:S11]  /*0fa0*/  BRA `(.L_x_11) ;  /* 0x00000000003c7947 */ /* 0x000ff60003800000 */
.L_x_10:
[----:B------:R-:W-:Y:S02]  /*0fb0*/  ULOP3.LUT UP0, URZ, UR39, 0x2, URZ, 0xc0, !UPT ;  /* 0x00000002273f7892 */ /* 0x000fe4000f80c03f */
[----:B------:R-:W-:Y:S02]  /*0fc0*/  ULOP3.LUT UR39, UR39, 0x1, URZ, 0xc0, !UPT ;  /* 0x0000000127277892 */ /* 0x000fe4000f8ec03f */
[----:B------:R-:W-:-:S04]  /*0fd0*/  USEL UR4, URZ, 0x1, UP0 ;  /* 0x000000013f047887 */ /* 0x000fc80008000000 */
[----:B------:R-:W-:Y:S01]  /*0fe0*/  ULOP3.LUT UR46, UR46, UR4, URZ, 0x3c, !UPT ;  /* 0x000000042e2e7292 */ /* 0x000fe2000f8e3c3f */
[----:B------:R-:W-:Y:S11]  /*0ff0*/  BRA `(.L_x_11) ;  /* 0x0000000000287947 */ /* 0x000ff60003800000 */
.L_x_9:
[----:B------:R-:W-:Y:S02]  /*1000*/  UIADD3 UR4, UR39, 0x1, URZ ;  /* 0x0000000127047890 */ /* 0x000fe4000fffe03f */
[----:B------:R-:W-:Y:S02]  /*1010*/  ULOP3.LUT UR39, UR39, 0x1, URZ, 0xc, !UPT ;  /* 0x0000000127277892 */ /* 0x000fe4000f8e0c3f */
[----:B------:R-:W-:-:S04]  /*1020*/  UISETP.GT.U32.AND UP0, UPT, UR4, 0x1, UPT ;  /* 0x000000010400788c */ /* 0x000fc8000bf04070 */
[----:B------:R-:W-:-:S04]  /*1030*/  USEL UR4, URZ, 0x1, !UP0 ;  /* 0x000000013f047887 */ /* 0x000fc8000c000000 */
[----:B------:R-:W-:Y:S01]  /*1040*/  ULOP3.LUT UR46, UR46, UR4, URZ, 0x3c, !UPT ;  /* 0x000000042e2e7292 */ /* 0x000fe2000f8e3c3f */
[----:B------:R-:W-:Y:S11]  /*1050*/  BRA `(.L_x_11) ;  /* 0x0000000000107947 */ /* 0x000ff60003800000 */
.L_x_8:
[----:B------:R-:W-:Y:S02]  /*1060*/  UISETP.GT.U32.AND UP0, UPT, UR39, 0x1, UPT ;  /* 0x000000012700788c */ /* 0x000fe4000bf04070 */
[----:B------:R-:W-:Y:S02]  /*1070*/  ULOP3.LUT UR39, UR39, 0x1, URZ, 0xc0, !UPT ;  /* 0x0000000127277892 */ /* 0x000fe4000f8ec03f */
[----:B------:R-:W-:-:S04]  /*1080*/  USEL UR4, URZ, 0x1, !UP0 ;  /* 0x000000013f047887 */ /* 0x000fc8000c000000 */
[----:B------:R-:W-:-:S12]  /*1090*/  ULOP3.LUT UR46, UR46, UR4, URZ, 0x3c, !UPT ;  /* 0x000000042e2e7292 */ /* 0x000fd8000f8e3c3f */
.L_x_11:
[----:B------:R-:W-:Y:S05]  /*10a0*/  @!P0 BRA `(.L_x_12) ;  /* 0x00000000003c8947 */ /* 0x000fea0003800000 */
        /* <DEDUP_REMOVED lines=9> */
[----:B------:R-:W-:Y:S01]  /*1140*/  ULEA UR42, UR42, 0x3, 0x1 ;  /* 0x000000032a2a7891 */ /* 0x000fe2000f8e083f */
[----:B------:R-:W-:Y:S11]  /*1150*/  BRA `(.L_x_15) ;  /* 0x0000000000147947 */ /* 0x000ff60003800000 */
.L_x_14:
[----:B------:R-:W-:Y:S01]  /*1160*/  ULEA UR42, UR42, 0x2, 0x1 ;  /* 0x000000022a2a7891 */ /* 0x000fe2000f8e083f */
[----:B------:R-:W-:Y:S11]  /*1170*/  BRA `(.L_x_15) ;  /* 0x00000000000c7947 */ /* 0x000ff60003800000 */
.L_x_13:
[----:B------:R-:W-:Y:S01]  /*1180*/  ULEA UR42, UR42, 0x1, 0x1 ;  /* 0x000000012a2a7891 */ /* 0x000fe2000f8e083f */
[----:B------:R-:W-:Y:S11]  /*1190*/  BRA `(.L_x_15) ;  /* 0x0000000000047947 */ /* 0x000ff60003800000 */
.L_x_12:
[----:B------:R-:W-:-:S12]  /*11a0*/  USHF.L.U32 UR42, UR42, 0x1, URZ ;  /* 0x000000012a2a7899 */ /* 0x000fd8000800063f */
.L_x_15:
[----:B------:R-:W-:-:S04]  /*11b0*/  ULOP3.LUT UR4, UR47, 0x1, URZ, 0xfc, !UPT ;  /* 0x000000012f047892 */ /* 0x000fc8000f8efc3f */
[----:B------:R-:W-:-:S06]  /*11c0*/  UISETP.NE.AND UP0, UPT, UR4, 0x3, UPT ;  /* 0x000000030400788c */ /* 0x000fcc000bf05270 */
[----:B------:R-:W-:-:S13]  /*11d0*/  PLOP3.LUT P0, PT, PT, PT, UP0, 0x80, 0x0 ;  /* 0x000000000000781c */ /* 0x000fda0003f0f008 */
[----:B------:R-:W-:Y:S05]  /*11e0*/  @!P0 BRA `(.L_x_16) ;  /* 0x0000000000048947 */ /* 0x000fea0003800000 */
[----:B------:R-:W-:Y:S01]  /*11f0*/  BPT.TRAP 0x1 ;  /* 0x000000040000795c */ /* 0x000fe20000300000 */
.L_x_16:
[----:B------:R-:W2:Y:S01]  /*1200*/  LDL R0, [R1+0x28c] ;  /* 0x00028c0001007983 */ /* 0x000ea20000100800 */
[----:B------:R-:W1:Y:S01]  /*1210*/  S2UR UR5, SR_CgaCtaId ;  /* 0x00000000000579c3 */ /* 0x000e620000008800 */
[----:B------:R-:W-:Y:S02]  /*1220*/  UMOV UR4, 0x400 ;  /* 0x0000040000047882 */ /* 0x000fe40000000000 */
[----:B-1----:R-:W-:-:S04]  /*1230*/  ULEA UR4, UR5, UR4, 0x18 ;  /* 0x0000000405047291 */ /* 0x002fc8000f8ec03f */
[----:B------:R-:W-:Y:S01]  /*1240*/  ULEA UR6, UR39, UR4, 0x3 ;  /* 0x0000000427067291 */ /* 0x000fe2000f8e183f */
[----:B--2---:R-:W-:Y:S02]  /*1250*/  R2UR UR7, R0 ;  /* 0x00000000000772ca */ /* 0x004fe400000e0000 */
[----:B------:R-:W-:-:S04]  /*1260*/  MOV R0, UR46 ;  /* 0x0000002e00007c02 */ /* 0x000fc80008000f00 */
[----:B------:R-:W-:-:S04]  /*1270*/  SHF.L.U32 R0, R0, 0x1f, RZ ;  /* 0x0000001f00007819 */ /* 0x000fc800000006ff */
[----:B------:R-:W1:Y:S03]  /*1280*/  SYNCS.PHASECHK.TRANS64.TRYWAIT P1, [UR6+0x74450], R0 ;  /* 0x07445000ff0075a7 */ /* 0x000e660008020146 */
[----:B------:R-:W-:-:S04]  /*1290*/  ULOP3.LUT UR5, UR7, 0x1, URZ, 0xfc, !UPT ;  /* 0x0000000107057892 */ /* 0x000fc8000f8efc3f */
[----:B------:R-:W-:-:S06]  /*12a0*/  UISETP.NE.AND UP0, UPT, UR5, 0x3, UPT ;  /* 0x000000030500788c */ /* 0x000fcc000bf05270 */
[----:B------:R-:W-:Y:S01]  /*12b0*/  PLOP3.LUT P0, PT, PT, PT, UP0, 0x80, 0x0 ;  /* 0x000000000000781c */ /* 0x000fe20003f0f008 */
[----:B-1----:R-:W-:-:S12]  /*12c0*/  @!P1 BRA `(.L_x_17) ;  /* 0x000001a000b89947 */ /* 0x002fd80003800000 */
.L_x_137:
[----:B------:R-:W-:Y:S05]  /*12d0*/  @!P0 BRA `(.L_x_18) ;  /* 0x0000000000048947 */ /* 0x000fea0003800000 */
[----:B------:R-:W-:Y:S01]  /*12e0*/  BPT.TRAP 0x1 ;  /* 0x000000040000795c */ /* 0x000fe20000300000 */
.L_x_18:
[----:B------:R-:W2:Y:S01]  /*12f0*/  LDL R2, [R1+0x204] ;  /* 0x0002040001027983 */ /* 0x000ea20000100800 */
[----:B------:R-:W-:Y:S01]  /*1300*/  ULEA UR33, UR36, UR4, 0x3 ;  /* 0x0000000424217291 */ /* 0x000fe2000f8e183f */
[----:B-1----:R-:W-:Y:S01]  /*1310*/  SHF.L.U32 R0, R16, 0x1f, RZ ;  /* 0x0000001f10007819 */ /* 0x002fe200000006ff */
[----:B------:R-:W-:Y:S02]  /*1320*/  UIADD3 UR32, UR4, 0x74490, URZ ;  /* 0x0007449004207890 */ /* 0x000fe4000fffe03f */
[----:B------:R-:W-:Y:S02]  /*1330*/  ULEA UR34, UR45, 0xfffffff8, 0x3 ;  /* 0xfffffff82d227891 */ /* 0x000fe4000f8e183f */
[----:B------:R-:W-:Y:S02]  /*1340*/  ULEA UR5, UR45, UR32, 0x3 ;  /* 0x000000202d057291 */ /* 0x000fe4000f8e183f */
[----:B------:R-:W-:Y:S01]  /*1350*/  ULOP3.LUT UR34, UR34, 0x8, URZ, 0xc, !UPT ;  /* 0x0000000822227892 */ /* 0x000fe2000f8e0c3f */
[----:B------:R-:W1:Y:S01]  /*1360*/  SYNCS.PHASECHK.TRANS64.TRYWAIT P1, [UR33+0x74400], R0 ;  /* 0x07440000ff0075a7 */ /* 0x000e620008020161 */
[----:B--2---:R-:W-:Y:S01]  /*1370*/  SHF.L.U32 R2, R2, 0x1f, RZ ;  /* 0x0000001f02027819 */ /* 0x004fe200000006ff */
[----:B-1----:R-:W-:Y:S09]  /*1380*/  @!P1 BRA `(.L_x_19) ;  /* 0x000001a000a09947 */ /* 0x002ff20003800000 */
.L_x_138:
[----:B------:R-:W2:Y:S02]  /*1390*/  SYNCS.PHASECHK.TRANS64.TRYWAIT P1, [UR5+-0x8], R2 ;  /* 0xfffff802ff0075a7 */ /* 0x000ea40008020145 */
[----:B--2---:R-:W-:Y:S05]  /*13a0*/  @!P1 BRA `(.L_x_20) ;  /* 0x000001a000b09947 */ /* 0x004fea0003800000 */
.L_x_139:
[----:B------:R-:W-:Y:S01]  /*13b0*/  UIADD3 UR6, UR4, 0x20000, URZ ;  /* 0x0002000004067890 */ /* 0x000fe2000fffe03f */
[----:B------:R-:W-:Y:S01]  /*13c0*/  WARPGROUP.ARRIVE ;  /* 0x00000000000079c5 */ /* 0x000fe20000000000 */
[----:B------:R-:W-:Y:S01]  /*13d0*/  USHF.R.U32.HI UR5, URZ, 0x4, UR4 ;  /* 0x000000043f057899 */ /* 0x000fe20008011604 */
[----:B-1----:R-:W-:Y:S01]  /*13e0*/  IMAD.U32 R0, RZ, RZ, UR34 ;  /* 0x00000022ff007e24 */ /* 0x002fe2000f8e00ff */
[----:B------:R-:W-:Y:S02]  /*13f0*/  USHF.R.U32.HI UR6, URZ, 0x4, UR6 ;  /* 0x000000043f067899 */ /* 0x000fe40008011606 */
[----:B------:R-:W-:Y:S02]  /*1400*/  ULOP3.LUT UR5, UR5, 0x3fff, URZ, 0xc0, !UPT ;  /* 0x00003fff05057892 */ /* 0x000fe4000f8ec03f */
[----:B------:R-:W-:Y:S02]  /*1410*/  ULOP3.LUT UR38, UR6, 0x3fff, URZ, 0xc0, !UPT ;  /* 0x00003fff06267892 */ /* 0x000fe4000f8ec03f */
[----:B------:R-:W-:-:S02]  /*1420*/  ULOP3.LUT UR6, UR5, 0x10000, URZ, 0xfc, !UPT ;  /* 0x0001000005067892 */ /* 0x000fc4000f8efc3f */
[----:B------:R-:W-:Y:S02]  /*1430*/  ULOP3.LUT UR5, UR38, 0x10000, URZ, 0xfc, !UPT ;  /* 0x0001000026057892 */ /* 0x000fe4000f8efc3f */
[----:B------:R-:W-:Y:S02]  /*1440*/  ULEA UR6, UR39, UR6, 0xc ;  /* 0x0000000627067291 */ /* 0x000fe4000f8e603f */
[----:B------:R-:W-:Y:S01]  /*1450*/  ULEA UR7, UR36, UR5, 0xc ;  /* 0x0000000524077291 */ /* 0x000fe2000f8e603f */
[----:B------:R-:W-:Y:S01]  /*1460*/  UMOV UR9, 0x40000040 ;  /* 0x4000004000097882 */ /* 0x000fe20000000000 */
[----:B------:R-:W-:Y:S01]  /*1470*/  UMOV UR11, 0x40000040 ;  /* 0x40000040000b7882 */ /* 0x000fe20000000000 */
[----:B------:R-:W-:Y:S02]  /*1480*/  IMAD.U32 R227, RZ, RZ, UR9 ;  /* 0x00000009ffe37e24 */ /* 0x000fe4000f8e00ff */
[----:B------:R-:W-:Y:S01]  /*1490*/  UMOV UR8, UR6 ;  /* 0x0000000600087c82 */ /* 0x000fe20008000000 */
[----:B------:R-:W-:Y:S01]  /*14a0*/  UMOV UR13, 0x40000040 ;  /* 0x40000040000d7882 */ /* 0x000fe20000000000 */
[----:B------:R-:W-:Y:S01]  /*14b0*/  UMOV UR10, UR7 ;  /* 0x00000007000a7c82 */ /* 0x000fe20008000000 */
[----:B------:R-:W-:Y:S01]  /*14c0*/  MOV R226, UR8 ;  /* 0x0000000800e27c02 */ /* 0x000fe20008000f00 */
[----:B------:R-:W-:Y:S01]  /*14d0*/  HGMMA.64x64x16.F32 R24, gdesc[UR8], RZ, !UPT, gsb0 ;  /* 0x00e00000081879f0 */ /* 0x000fe2000c0008ff */
[----:B------:R-:W-:Y:S01]  /*14e0*/  UIADD3 UR8, UR6, 0x2, URZ ;  /* 0x0000000206087890 */ /* 0x000fe2000fffe03f */
[----:B------:R-:W-:Y:S01]  /*14f0*/  MOV R225, UR13 ;  /* 0x0000000d00e17c02 */ /* 0x000fe20008000f00 */
[----:B------:R-:W-:Y:S01]  /*1500*/  UIADD3 UR9, UR7, 0x2, URZ ;  /* 0x0000000207097890 */ /* 0x000fe2000fffe03f */
[----:B------:R-:W-:Y:S01]  /*1510*/  UMOV UR15, 0x40000040 ;  /* 0x40000040000f7882 */ /* 0x000fe20000000000 */
[----:B------:R-:W-:-:S03]  /*1520*/  UIADD3 UR56, UR6, 0xa06, URZ ;  /* 0x00000a0606387890 */ /* 0x000fc6000fffe03f */
[----:B------:R-:W-:Y:S01]  /*1530*/  UMOV UR12, UR8 ;  /* 0x00000008000c7c82 */ /* 0x000fe20008000000 */
[----:B------:R-:W-:Y:S01]  /*1540*/  UIADD3 UR8, UR6, 0x4, URZ ;  /* 0x0000000406087890 */ /* 0x000fe2000fffe03f */
[----:B------:R-:W-:Y:S01]  /*1550*/  MOV R224, UR12 ;  /* 0x0000000c00e07c02 */ /* 0x000fe20008000f00 */
[----:B------:R-:W-:Y:S01]  /*1560*/  UMOV UR14, UR9 ;  /* 0x00000009000e7c82 */ /* 0x000fe20008000000 */
[----:B------:R-:W-:Y:S02]  /*1570*/  UIADD3 UR9, UR7, 0x4, URZ ;  /* 0x0000000407097890 */ /* 0x000fe4000fffe03f */
[----:B------:R-:W-:Y:S01]  /*1580*/  UIADD3 UR58, UR7, 0xa06, URZ ;  /* 0x00000a06073a7890 */ /* 0x000fe2000fffe03f */
[----:B------:R-:W-:Y:S01]  /*1590*/  UMOV UR57, 0x40000040 ;  /* 0x4000004000397882 */ /* 0x000fe20000000000 */
[----:B------:R-:W-:Y:S01]  /*15a0*/  UMOV UR59, 0x40000040 ;  /* 0x40000040003b7882 */ /* 0x000fe20000000000 */
[----:B------:R-:W-:Y:S02]  /*15b0*/  UIADD3 UR48, UR6, 0xc00, URZ ;  /* 0x00000c0006307890 */ /* 0x000fe4000fffe03f */
[----:B------:R-:W-:Y:S01]  /*15c0*/  UIADD3 UR50, UR7, 0xc00, URZ ;  /* 0x00000c0007327890 */ /* 0x000fe2000fffe03f */
[----:B------:R-:W-:Y:S01]  /*15d0*/  UMOV UR49, 0x40000040 ;  /* 0x4000004000317882 */ /* 0x000fe20000000000 */
[----:B------:R-:W-:Y:S01]  /*15e0*/  UMOV UR51, 0x40000040 ;  /* 0x4000004000337882 */ /* 0x000fe20000000000 */
[----:B------:R-:W-:Y:S01]  /*15f0*/  UIADD3 UR10, UR7, 0xc02, URZ ;  /* 0x00000c02070a7890 */ /* 0x000fe2000fffe03f */
[----:B------:R-:W-:Y:S01]  /*1600*/  UMOV UR11, 0x40000040 ;  /* 0x40000040000b7882 */ /* 0x000fe20000000000 */
[----:B------:R-:W-:-:S02]  /*1610*/  UIADD3 UR16, UR6, 0xc06, URZ ;  /* 0x00000c0606107890 */ /* 0x000fc4000fffe03f */
[----:B------:R-:W-:Y:S01]  /*1620*/  UIADD3 UR18, UR7, 0xc06, URZ ;  /* 0x00000c0607127890 */ /* 0x000fe2000fffe03f */
[----:B------:R-:W-:Y:S01]  /*1630*/  UMOV UR17, 0x40000040 ;  /* 0x4000004000117882 */ /* 0x000fe20000000000 */
[----:B------:R-:W-:Y:S01]  /*1640*/  UMOV UR19, 0x40000040 ;  /* 0x4000004000137882 */ /* 0x000fe20000000000 */
        /* <DEDUP_REMOVED lines=16> */
[----:B------:R-:W-:-:S04]  /*1750*/  UIADD3 UR36, UR36, 0x1, URZ ;  /* 0x0000000124247890 */ /* 0x000fc8000fffe03f */
[----:B------:R-:W-:-:S04]  /*1760*/  UISETP.NE.AND UP0, UPT, UR36, 0x5, UPT ;  /* 0x000000052400788c */ /* 0x000fc8000bf05270 */
[----:B------:R-:W-:Y:S01]  /*1770*/  USEL UR37, UR36, URZ, UP0 ;  /* 0x0000003f24257287 */ /* 0x000fe20008000000 */
[----:B------:R-:W-:Y:S02]  /*1780*/  WARPGROUP.DEPBAR.LE gsb0, 0x0 ;  /* 0x00008000000079c5 */ /* 0x000fe40000010000 */
[----:B------:R-:W-:-:S06]  /*1790*/  WARPGROUP.ARRIVE ;  /* 0x00000000000079c5 */ /* 0x000fcc0000000000 */
[----:B------:R-:W-:Y:S01]  /*17a0*/  HGMMA.64x64x16.F32 R24, gdesc[UR12], R24, gsb0 ;  /* 0x00e000000c1879f0 */ /* 0x000fe20008000818 */
[----:B------:R-:W-:Y:S01]  /*17b0*/  UMOV UR12, UR8 ;  /* 0x00000008000c7c82 */ /* 0x000fe20008000000 */
[----:B------:R-:W-:Y:S01]  /*17c0*/  UMOV UR13, 0x40000040 ;  /* 0x40000040000d7882 */ /* 0x000fe20000000000 */
[----:B------:R-:W-:Y:S01]  /*17d0*/  UMOV UR14, UR9 ;  /* 0x00000009000e7c82 */ /* 0x000fe20008000000 */
[----:B------:R-:W-:Y:S01]  /*17e0*/  UMOV UR15, 0x40000040 ;  /* 0x40000040000f7882 */ /* 0x000fe20000000000 */
[----:B------:R-:W-:Y:S01]  /*17f0*/  UIADD3 UR8, UR6, 0x6, URZ ;  /* 0x0000000606087890 */ /* 0x000fe2000fffe03f */
[----:B------:R-:W-:Y:S01]  /*1800*/  IMAD.U32 R222, RZ, RZ, UR12 ;  /* 0x0000000cffde7e24 */ /* 0x000fe2000f8e00ff */
[----:B------:R-:W-:Y:S01]  /*1810*/  UIADD3 UR9, UR7, 0x6, URZ ;  /* 0x0000000607097890 */ /* 0x000fe2000fffe03f */
[----:B------:R-:W-:Y:S01]  /*1820*/  MOV R223, UR13 ;  /* 0x0000000d00df7c02 */ /* 0x000fe20008000f00 */
        /* <DEDUP_REMOVED lines=8> */
[----:B------:R-:W-:Y:S01]  /*18b0*/  MOV R220, UR12 ;  /* 0x0000000c00dc7c02 */ /* 0x000fe20008000f00 */
[----:B------:R-:W-:Y:S01]  /*18c0*/  UIADD3 UR9, UR7, 0x200, URZ ;  /* 0x0000020007097890 */ /* 0x000fe2000fffe03f */
[----:B------:R-:W-:Y:S01]  /*18d0*/  IMAD.U32 R221, RZ, RZ, UR13 ;  /* 0x0000000dffdd7e24 */ /* 0x000fe2000f8e00ff */
        /* <DEDUP_REMOVED lines=207> */
[----:B------:R-:W-:Y:S01]  /*25d0*/  UMOV UR9, 0x40000040 ;  /* 0x4000004000097882 */ /* 0x000fe20000000000 */
[----:B------:R-:W-:Y:S01]  /*25e0*/  MOV R23, UR13 ;  /* 0x0000000d00177c02 */ /* 0x000fe20008000f00 */
[----:B------:R-:W-:Y:S02]  /*25f0*/  WARPGROUP.DEPBAR.LE gsb0, 0x0 ;  /* 0x00008000000079c5 */ /* 0x000fe40000010000 */
[----:B------:R-:W-:-:S06]  /*2600*/  WARPGROUP.ARRIVE ;  /* 0x00000000000079c5 */ /* 0x000fcc0000000000 */
[----:B------:R-:W-:Y:S01]  /*2610*/  HGMMA.64x64x16.F32 R24, gdesc[UR12], R24, gsb0 ;  /* 0x00e000000c1879f0 */ /* 0x000fe20008000818 */
[----:B------:R-:W-:Y:S02]  /*2620*/  UIADD3 UR12, UR6, 0xc04, URZ ;  /* 0x00000c04060c7890 */ /* 0x000fe4000fffe03f */
[----:B------:R-:W-:Y:S01]  /*2630*/  UIADD3 UR14, UR7, 0xc04, URZ ;  /* 0x00000c04070e7890 */ /* 0x000fe2000fffe03f */
[----:B------:R-:W-:Y:S01]  /*2640*/  UMOV UR13, 0x40000040 ;  /* 0x40000040000d7882 */ /* 0x000fe20000000000 */
[----:B------:R-:W-:Y:S01]  /*2650*/  UMOV UR15, 0x40000040 ;  /* 0x40000040000f7882 */ /* 0x000fe20000000000 */
[----:B------:R-:W-:Y:S01]  /*2660*/  ULDC UR6, c[0x0][0x604] ;  /* 0x0001810000067ab9 */ /* 0x000fe20000000800 */
[----:B------:R-:W-:Y:S02]  /*2670*/  WARPGROUP.DEPBAR.LE gsb0, 0x0 ;  /* 0x00008000000079c5 */ /* 0x000fe40000010000 */
[----:B------:R-:W-:-:S06]  /*2680*/  WARPGROUP.ARRIVE ;  /* 0x00000000000079c5 */ /* 0x000fcc0000000000 */
[----:B------:R-:W-:Y:S03]  /*2690*/  HGMMA.64x64x16.F32 R24, gdesc[UR56], R24, gsb0 ;  /* 0x00e00000381879f0 */ /* 0x000fe60008000818 */
        /* <DEDUP_REMOVED lines=25> */
[----:B------:R-:W-:Y:S01]  /*2830*/  FMNMX R3, R24, R25, !PT ;  /* 0x0000001918037209 */ /* 0x000fe20007800000 */
[----:B------:R1:W-:Y:S01]  /*2840*/  SYNCS.ARRIVE.TRANS64.A1T0 RZ, [R0+UR32], RZ ;  /* 0x000000ff00ff79a7 */ /* 0x0003e20008100020 */
[----:B------:R-:W-:-:S04]  /*2850*/  FMNMX R5, R26, R27, !PT ;  /* 0x0000001b1a057209 */ /* 0x000fc80007800000 */
[----:B------:R-:W-:Y:S02]  /*2860*/  FMNMX R2, R30, R5, !PT ;  /* 0x000000051e027209 */ /* 0x000fe40007800000 */
[----:B-1----:R-:W-:Y:S02]  /*2870*/  FMNMX R0, R28, R3, !PT ;  /* 0x000000031c007209 */ /* 0x002fe40007800000 */
[----:B------:R-:W-:Y:S02]  /*2880*/  FMNMX R5, R31, R2, !PT ;  /* 0x000000021f057209 */ /* 0x000fe40007800000 */
[----:B------:R-:W-:Y:S02]  /*2890*/  FMNMX R3, R29, R0, !PT ;  /* 0x000000001d037209 */ /* 0x000fe40007800000 */
[----:B------:R-:W-:Y:S02]  /*28a0*/  FMNMX R2, R34, R5, !PT ;  /* 0x0000000522027209 */ /* 0x000fe40007800000 */
[----:B------:R-:W-:-:S02]  /*28b0*/  FMNMX R0, R32, R3, !PT ;  /* 0x0000000320007209 */ /* 0x000fc40007800000 */
[----:B------:R-:W-:Y:S02]  /*28c0*/  FMNMX R5, R35, R2, !PT ;  /* 0x0000000223057209 */ /* 0x000fe40007800000 */
[----:B------:R-:W-:Y:S02]  /*28d0*/  FMNMX R3, R33, R0, !PT ;  /* 0x0000000021037209 */ /* 0x000fe40007800000 */
        /* <DEDUP_REMOVED lines=19> */
[----:B------:R-:W-:-:S03]  /*2a10*/  FMNMX R0, R53, R0, !PT ;  /* 0x0000000035007209 */ /* 0x000fc60007800000 */
[----:B------:R-:W1:Y:S04]  /*2a20*/  SHFL.BFLY PT, R5, R2, 0x1, 0x1f ;  /* 0x0c201f0002057f89 */ /* 0x000e6800000e0000 */
[----:B------:R-:W2:Y:S01]  /*2a30*/  SHFL.BFLY PT, R3, R0, 0x1, 0x1f ;  /* 0x0c201f0000037f89 */ /* 0x000ea200000e0000 */
[----:B-1----:R-:W-:Y:S02]  /*2a40*/  FMNMX R5, R2, R5, !PT ;  /* 0x0000000502057209 */ /* 0x002fe40007800000 */
[----:B--2---:R-:W-:-:S03]  /*2a50*/  FMNMX R3, R0, R3, !PT ;  /* 0x0000000300037209 */ /* 0x004fc60007800000 */
[----:B------:R-:W1:Y:S04]  /*2a60*/  SHFL.BFLY PT, R12, R5, 0x2, 0x1f ;  /* 0x0c401f00050c7f89 */ /* 0x000e6800000e0000 */
[----:B------:R-:W2:Y:S01]  /*2a70*/  SHFL.BFLY PT, R4, R3, 0x2, 0x1f ;  /* 0x0c401f0003047f89 */ /* 0x000ea200000e0000 */
[----:B-1----:R-:W-:Y:S02]  /*2a80*/  FMNMX R12, R5, R12, !PT ;  /* 0x0000000c050c7209 */ /* 0x002fe40007800000 */
[----:B--2---:R-:W-:Y:S02]  /*2a90*/  FMNMX R13, R3, R4, !PT ;  /* 0x00000004030d7209 */ /* 0x004fe40007800000 */
[----:B------:R-:W-:Y:S02]  /*2aa0*/  FSETP.NEU.AND P2, PT, R12, -INF , PT ;  /* 0xff8000000c00780b */ /* 0x000fe40003f4d000 */
[----:B------:R-:W-:-:S02]  /*2ab0*/  FSETP.NEU.AND P1, PT, R13, -INF , PT ;  /* 0xff8000000d00780b */ /* 0x000fc40003f2d000 */
[----:B------:R-:W-:Y:S02]  /*2ac0*/  FSEL R0, R12, RZ, P2 ;  /* 0x000000ff0c007208 */ /* 0x000fe40001000000 */
[----:B------:R-:W-:-:S03]  /*2ad0*/  FSEL R4, R13, RZ, P1 ;  /* 0x000000ff0d047208 */ /* 0x000fc60000800000 */
[----:B------:R-:W-:Y:S02]  /*2ae0*/  FMUL R0, R0, UR6 ;  /* 0x0000000600007c20 */ /* 0x000fe40008400000 */
[----:B------:R-:W-:Y:S02]  /*2af0*/  FMUL R4, R4, UR6 ;  /* 0x0000000604047c20 */ /* 0x000fe40008400000 */
[--C-:B------:R-:W-:Y:S01]  /*2b00*/  FFMA R26, R26, UR6, -R0.reuse ;  /* 0x000000061a1a7c23 */ /* 0x100fe20008000800 */
[----:B------:R-:W-:Y:S01]  /*2b10*/  FFMA R30, R30, UR6, -R0 ;  /* 0x000000061e1e7c23 */ /* 0x000fe20008000800 */
[--C-:B------:R-:W-:Y:S01]  /*2b20*/  FFMA R25, R25, UR6, -R4.reuse ;  /* 0x0000000619197c23 */ /* 0x100fe20008000804 */
[--C-:B------:R-:W-:Y:S01]  /*2b30*/  FFMA R24, R24, UR6, -R4.reuse ;  /* 0x0000000618187c23 */ /* 0x100fe20008000804 */
[--C-:B------:R-:W-:Y:S01]  /*2b40*/  FFMA R29, R29, UR6, -R4.reuse ;  /* 0x000000061d1d7c23 */ /* 0x100fe20008000804 */
[--C-:B------:R-:W-:Y:S01]  /*2b50*/  FFMA R28, R28, UR6, -R4.reuse ;  /* 0x000000061c1c7c23 */ /* 0x100fe20008000804 */
[--C-:B------:R-:W-:Y:S01]  /*2b60*/  FFMA R32, R32, UR6, -R4.reuse ;  /* 0x0000000620207c23 */ /* 0x100fe20008000804 */
[----:B------:R-:W-:Y:S01]  /*2b70*/  FSETP.GEU.AND P1, PT, R25, -126, PT ;  /* 0xc2fc00001900780b */ /* 0x000fe20003f2e000 */
[--C-:B------:R-:W-:Y:S01]  /*2b80*/  FFMA R33, R33, UR6, -R4.reuse ;  /* 0x0000000621217c23 */ /* 0x100fe20008000804 */
[----:B------:R-:W-:Y:S01]  /*2b90*/  FSETP.GEU.AND P6, PT, R24, -126, PT ;  /* 0xc2fc00001800780b */ /* 0x000fe20003fce000 */
[--C-:B------:R-:W-:Y:S01]  /*2ba0*/  FFMA R36, R36, UR6, -R4.reuse ;  /* 0x0000000624247c23 */ /* 0x100fe20008000804 */
[--C-:B------:R-:W-:Y:S01]  /*2bb0*/  FFMA R37, R37, UR6, -R4.reuse ;  /* 0x0000000625257c23 */ /* 0x100fe20008000804 */
[----:B------:R-:W-:Y:S01]  /*2bc0*/  FSETP.GEU.AND P3, PT, R29, -126, PT ;  /* 0xc2fc00001d00780b */ /* 0x000fe20003f6e000 */
[--C-:B------:R-:W-:Y:S01]  /*2bd0*/  FFMA R40, R40, UR6, -R4.reuse ;  /* 0x0000000628287c23 */ /* 0x100fe20008000804 */
[----:B------:R-:W-:Y:S01]  /*2be0*/  FSETP.GEU.AND P2, PT, R28, -126, PT ;  /* 0xc2fc00001c00780b */ /* 0x000fe20003f4e000 */
[--C-:B------:R-:W-:Y:S01]  /*2bf0*/  FFMA R41, R41, UR6, -R4.reuse ;  /* 0x0000000629297c23 */ /* 0x100fe20008000804 */
[----:B------:R-:W-:Y:S01]  /*2c00*/  FSETP.GEU.AND P4, PT, R32, -126, PT ;  /* 0xc2fc00002000780b */ /* 0x000fe20003f8e000 */
[--C-:B------:R-:W-:Y:S01]  /*2c10*/  FFMA R44, R44, UR6, -R4.reuse ;  /* 0x000000062c2c7c23 */ /* 0x100fe20008000804 */
[----:B------:R-:W-:Y:S01]  /*2c20*/  FSETP.GEU.AND P5, PT, R33, -126, PT ;  /* 0xc2fc00002100780b */ /* 0x000fe20003fae000 */
[--C-:B------:R-:W-:Y:S01]  /*2c30*/  FFMA R48, R48, UR6, -R4.reuse ;  /* 0x0000000630307c23 */ /* 0x100fe20008000804 */
[----:B------:R-:W-:Y:S01]  /*2c40*/  @!P1 FMUL R25, R25, 0.5 ;  /* 0x3f00000019199820 */ /* 0x000fe20000400000 */
[--C-:B------:R-:W-:Y:S01]  /*2c50*/  FFMA R45, R45, UR6, -R4.reuse ;  /* 0x000000062d2d7c23 */ /* 0x100fe20008000804 */
[----:B------:R-:W-:Y:S01]  /*2c60*/  @!P6 FMUL R24, R24, 0.5 ;  /* 0x3f0000001818e820 */ /* 0x000fe20000400000 */
[--C-:B------:R-:W-:Y:S01]  /*2c70*/  FFMA R49, R49, UR6, -R4.reuse ;  /* 0x0000000631317c23 */ /* 0x100fe20008000804 */
[--C-:B------:R-:W-:Y:S01]  /*2c80*/  FFMA R52, R52, UR6, -R4.reuse ;  /* 0x0000000634347c23 */ /* 0x100fe20008000804 */
[----:B------:R-:W-:Y:S01]  /*2c90*/  @!P3 FMUL R29, R29, 0.5 ;  /* 0x3f0000001d1db820 */ /* 0x000fe20000400000 */
[----:B------:R-:W1:Y:S01]  /*2ca0*/  MUFU.EX2 R164, R24 ;  /* 0x0000001800a47308 */ /* 0x000e620000000800 */
[----:B------:R-:W-:Y:S01]  /*2cb0*/  @!P2 FMUL R28, R28, 0.5 ;  /* 0x3f0000001c1ca820 */ /* 0x000fe20000400000 */
[----:B------:R-:W-:Y:S01]  /*2cc0*/  FFMA R4, R53, UR6, -R4 ;  /* 0x0000000635047c23 */ /* 0x000fe20008000804 */
[----:B------:R-:W-:Y:S01]  /*2cd0*/  @!P4 FMUL R32, R32, 0.5 ;  /* 0x3f0000002020c820 */ /* 0x000fe20000400000 */
[--C-:B------:R-:W-:Y:S01]  /*2ce0*/  FFMA R27, R27, UR6, -R0.reuse ;  /* 0x000000061b1b7c23 */ /* 0x100fe20008000800 */
[----:B------:R-:W-:Y:S01]  /*2cf0*/  @!P5 FMUL R33, R33, 0.5 ;  /* 0x3f0000002121d820 */ /* 0x000fe20000400000 */
[--C-:B------:R-:W-:Y:S01]  /*2d00*/  FFMA R31, R31, UR6, -R0.reuse ;  /* 0x000000061f1f7c23 */ /* 0x100fe20008000800 */
[--C-:B------:R-:W-:Y:S01]  /*2d10*/  FFMA R34, R34, UR6, -R0.reuse ;  /* 0x0000000622227c23 */ /* 0x100fe20008000800 */
[----:B------:R-:W2:Y:S01]  /*2d20*/  MUFU.EX2 R25, R25 ;  /* 0x0000001900197308 */ /* 0x000ea20000000800 */
[--C-:B------:R-:W-:Y:S01]  /*2d30*/  FFMA R38, R38, UR6, -R0.reuse ;  /* 0x0000000626267c23 */ /* 0x100fe20008000800 */
[--C-:B------:R-:W-:Y:S01]  /*2d40*/  FFMA R42, R42, UR6, -R0.reuse ;  /* 0x000000062a2a7c23 */ /* 0x100fe20008000800 */
[--C-:B------:R-:W-:Y:S01]  /*2d50*/  FFMA R35, R35, UR6, -R0.reuse ;  /* 0x0000000623237c23 */ /* 0x100fe20008000800 */
[--C-:B------:R-:W-:Y:S01]  /*2d60*/  FFMA R39, R39, UR6, -R0.reuse ;  /* 0x0000000627277c23 */ /* 0x100fe20008000800 */
[--C-:B------:R-:W-:Y:S01]  /*2d70*/  FFMA R43, R43, UR6, -R0.reuse ;  /* 0x000000062b2b7c23 */ /* 0x100fe20008000800 */
[--C-:B------:R-:W-:Y:S01]  /*2d80*/  FFMA R46, R46, UR6, -R0.reuse ;  /* 0x000000062e2e7c23 */ /* 0x100fe20008000800 */
[--C-:B------:R-:W-:Y:S01]  /*2d90*/  FFMA R50, R50, UR6, -R0.reuse ;  /* 0x0000000632327c23 */ /* 0x100fe20008000800 */
[----:B------:R-:W3:Y:S01]  /*2da0*/  MUFU.EX2 R166, R28 ;  /* 0x0000001c00a67308 */ /* 0x000ee20000000800 */
[----:B-1----:R-:W-:Y:S01]  /*2db0*/  @!P6 FMUL R164, R164, R164 ;  /* 0x000000a4a4a4e220 */ /* 0x002fe20000400000 */
[----:B------:R-:W-:Y:S01]  /*2dc0*/  FSETP.GEU.AND P6, PT, R36, -126, PT ;  /* 0xc2fc00002400780b */ /* 0x000fe20003fce000 */
[--C-:B------:R-:W-:Y:S01]  /*2dd0*/  FFMA R47, R47, UR6, -R0.reuse ;  /* 0x000000062f2f7c23 */ /* 0x100fe20008000800 */
[--C-:B------:R-:W-:Y:S01]  /*2de0*/  FFMA R51, R51, UR6, -R0.reuse ;  /* 0x0000000633337c23 */ /* 0x100fe20008000800 */
[--C-:B------:R-:W-:Y:S01]  /*2df0*/  FFMA R54, R54, UR6, -R0.reuse ;  /* 0x0000000636367c23 */ /* 0x100fe20008000800 */
[----:B------:R-:W-:Y:S01]  /*2e00*/  FFMA R55, R55, UR6, -R0 ;  /* 0x0000000637377c23 */ /* 0x000fe20008000800 */
[----:B------:R-:W-:Y:S01]  /*2e10*/  USEL UR6, URZ, 0x1, UP0 ;  /* 0x000000013f067887 */ /* 0x000fe20008000000 */
[----:B------:R-:W1:Y:S01]  /*2e20*/  MUFU.EX2 R29, R29 ;  /* 0x0000001d001d7308 */ /* 0x000e620000000800 */
[----:B--2---:R-:W-:Y:S01]  /*2e30*/  @!P1 FMUL R25, R25, R25 ;  /* 0x0000001919199220 */ /* 0x004fe20000400000 */
[----:B------:R-:W-:-:S03]  /*2e40*/  FSETP.GEU.AND P1, PT, R37, -126, PT ;  /* 0xc2fc00002500780b */ /* 0x000fc60003f2e000 */
[----:B------:R-:W-:Y:S02]  /*2e50*/  LOP3.LUT R16, R16, UR6, RZ, 0x3c, !PT ;  /* 0x0000000610107c12 */ /* 0x000fe4000f8e3cff */
[----:B------:R-:W-:Y:S01]  /*2e60*/  @!P6 FMUL R36, R36, 0.5 ;  /* 0x3f0000002424e820 */ /* 0x000fe20000400000 */
[----:B------:R-:W2:Y:S01]  /*2e70*/  MUFU.EX2 R160, R32 ;  /* 0x0000002000a07308 */ /* 0x000ea20000000800 */
[----:B---3--:R-:W-:Y:S01]  /*2e80*/  @!P2 FMUL R166, R166, R166 ;  /* 0x000000a6a6a6a220 */ /* 0x008fe20000400000 */
[----:B------:R-:W-:-:S05]  /*2e90*/  FSETP.GEU.AND P2, PT, R40, -126, PT ;  /* 0xc2fc00002800780b */ /* 0x000fca0003f4e000 */
[----:B------:R-:W-:Y:S01]  /*2ea0*/  @!P1 FMUL R37, R37, 0.5 ;  /* 0x3f00000025259820 */ /* 0x000fe20000400000 */
[----:B------:R-:W3:Y:S01]  /*2eb0*/  MUFU.EX2 R162, R36 ;  /* 0x0000002400a27308 */ /* 0x000ee20000000800 */
[----:B-1----:R-:W-:Y:S01]  /*2ec0*/  @!P3 FMUL R29, R29, R29 ;  /* 0x0000001d1d1db220 */ /* 0x002fe20000400000 */
[----:B------:R-:W-:-:S05]  /*2ed0*/  FSETP.GEU.AND P3, PT, R41, -126, PT ;  /* 0xc2fc00002900780b */ /* 0x000fca0003f6e000 */
[----:B------:R-:W-:Y:S01]  /*2ee0*/  @!P2 FMUL R40, R40, 0.5 ;  /* 0x3f0000002828a820 */ /* 0x000fe20000400000 */
[----:B------:R-:W1:Y:S01]  /*2ef0*/  MUFU.EX2 R33, R33 ;  /* 0x0000002100217308 */ /* 0x000e620000000800 */
[----:B--2---:R-:W-:Y:S01]  /*2f00*/  @!P4 FMUL R160, R160, R160 ;  /* 0x000000a0a0a0c220 */ /* 0x004fe20000400000 */
[----:B------:R-:W-:-:S05]  /*2f10*/  FSETP.GEU.AND P4, PT, R44, -126, PT ;  /* 0xc2fc00002c00780b */ /* 0x000fca0003f8e000 */
        /* <DEDUP_REMOVED lines=15> */
[----:B------:R-:W-:-:S03]  /*3010*/  FSETP.GEU.AND P2, PT, R52, -126, PT ;  /* 0xc2fc00003400780b */ /* 0x000fc60003f4e000 */
[----:B------:R-:W-:Y:S01]  /*3020*/  FADD R10, R164, R3 ;  /* 0x00000003a40a7221 */ /* 0x000fe20000000000 */
[----:B------:R-:W-:Y:S01]  /*3030*/  F2FP.F16.F32.PACK_AB R164, R25, R164 ;  /* 0x000000a419a4723e */ /* 0x000fe200000000ff */
[----:B------:R-:W-:Y:S01]  /*3040*/  @!P1 FMUL R49, R49, 0.5 ;  /* 0x3f00000031319820 */ /* 0x000fe20000400000 */
[----:B------:R-:W3:Y:S01]  /*3050*/  MUFU.EX2 R7, R48 ;  /* 0x0000003000077308 */ /* 0x000ee20000000800 */
[----:B-1----:R-:W-:Y:S01]  /*3060*/  @!P3 FMUL R156, R156, R156 ;  /* 0x0000009c9c9cb220 */ /* 0x002fe20000400000 */
[----:B------:R-:W-:-:S03]  /*3070*/  FSETP.GEU.AND P3, PT, R4, -126, PT ;  /* 0xc2fc00000400780b */ /* 0x000fc60003f6e000 */
[----:B------:R-:W-:Y:S01]  /*3080*/  FADD R11, R25, R156 ;  /* 0x0000009c190b7221 */ /* 0x000fe20000000000 */
[----:B------:R-:W-:Y:S01]  /*3090*/  F2FP.F16.F32.PACK_AB R156, R156, R3 ;  /* 0x000000039c9c723e */ /* 0x000fe200000000ff */
[----:B------:R-:W-:Y:S01]  /*30a0*/  @!P2 FMUL R52, R52, 0.5 ;  /* 0x3f0000003434a820 */ /* 0x000fe20000400000 */
[----:B------:R-:W1:Y:S01]  /*30b0*/  MUFU.EX2 R158, R45 ;  /* 0x0000002d009e7308 */ /* 0x000e620000000800 */
[----:B--2---:R-:W-:Y:S01]  /*30c0*/  @!P4 FMUL R5, R5, R5 ;  /* 0x000000050505c220 */ /* 0x004fe20000400000 */
[----:B------:R-:W-:-:S03]  /*30d0*/  FSETP.GEU.AND P4, PT, R26, -126, PT ;  /* 0xc2fc00001a00780b */ /* 0x000fc60003f8e000 */
[----:B------:R-:W-:Y:S01]  /*30e0*/  FADD R14, R166, R5 ;  /* 0x00000005a60e7221 */ /* 0x000fe20000000000 */
[----:B------:R-:W-:Y:S01]  /*30f0*/  F2FP.F16.F32.PACK_AB R166, R29, R166 ;  /* 0x000000a61da6723e */ /* 0x000fe200000000ff */
        /* <DEDUP_REMOVED lines=9> */
[----:B------:R-:W-:Y:S01]  /*3190*/  FSETP.GEU.AND P5, PT, R27, -126, PT ;  /* 0xc2fc00001b00780b */ /* 0x000fe20003fae000 */
[----:B------:R-:W-:Y:S02]  /*31a0*/  FADD R10, R10, R17 ;  /* 0x000000110a0a7221 */ /* 0x000fe40000000000 */
        /* <DEDUP_REMOVED lines=11> */
[----:B------:R-:W-:Y:S01]  /*3260*/  FSETP.GEU.AND P2, PT, R34, -126, PT ;  /* 0xc2fc00002200780b */ /* 0x000fe20003f4e000 */
[----:B------:R-:W-:Y:S02]  /*3270*/  FADD R11, R11, R18 ;  /* 0x000000120b0b7221 */ /* 0x000fe40000000000 */
[----:B------:R-:W-:Y:S01]  /*3280*/  FADD R19, R162, R9 ;  /* 0x00000009a2137221 */ /* 0x000fe20000000000 */
[----:B------:R-:W-:Y:S01]  /*3290*/  F2FP.F16.F32.PACK_AB R162, R37, R162 ;  /* 0x000000a225a2723e */ /* 0x000fe200000000ff */
[----:B------:R-:W-:Y:S01]  /*32a0*/  @!P1 FMUL R31, R31, 0.5 ;  /* 0x3f0000001f1f9820 */ /* 0x000fe20000400000 */
[----:B------:R-:W3:Y:S01]  /*32b0*/  MUFU.EX2 R154, R4 ;  /* 0x00000004009a7308 */ /* 0x000ee20000000800 */
[----:B-1----:R-:W-:Y:S01]  /*32c0*/  @!P4 FMUL R165, R165, R165 ;  /* 0x000000a5a5a5c220 */ /* 0x002fe20000400000 */
[----:B------:R-:W-:Y:S01]  /*32d0*/  FSETP.GEU.AND P4, PT, R38, -126, PT ;  /* 0xc2fc00002600780b */ /* 0x000fe20003f8e000 */
[----:B------:R-:W-:-:S04]  /*32e0*/  FADD R19, R14, R19 ;  /* 0x000000130e137221 */ /* 0x000fc80000000000 */
[----:B------:R-:W-:Y:S01]  /*32f0*/  @!P2 FMUL R34, R34, 0.5 ;  /* 0x3f0000002222a820 */ /* 0x000fe20000400000 */
[----:B------:R-:W1:Y:S01]  /*3300*/  MUFU.EX2 R2, R27 ;  /* 0x0000001b00027308 */ /* 0x000e620000000800 */
[----:B--2---:R-:W-:Y:S01]  /*3310*/  @!P6 FMUL R167, R167, R167 ;  /* 0x000000a7a7a7e220 */ /* 0x004fe20000400000 */
[----:B------:R-:W-:Y:S01]  /*3320*/  FSETP.GEU.AND P6, PT, R42, -126, PT ;  /* 0xc2fc00002a00780b */ /* 0x000fe20003fce000 */
[----:B------:R-:W-:-:S04]  /*3330*/  FADD R10, R10, R19 ;  /* 0x000000130a0a7221 */ /* 0x000fc80000000000 */
        /* <DEDUP_REMOVED lines=46> */
[----:B---3--:R-:W-:-:S04]  /*3620*/  @!P2 FMUL R46, R46, R46 ;  /* 0x0000002e2e2ea220 */ /* 0x008fc80000400000 */
[----:B------:R-:W-:Y:S01]  /*3630*/  FADD R17, R167, R46 ;  /* 0x0000002ea7117221 */ /* 0x000fe20000000000 */
[----:B------:R-:W-:Y:S01]  /*3640*/  F2FP.F16.F32.PACK_AB R167, R4, R167 ;  /* 0x000000a704a7723e */ /* 0x000fe200000000ff */
[----:B------:R-:W-:Y:S01]  /*3650*/  @!P1 FMUL R55, R55, 0.5 ;  /* 0x3f00000037379820 */ /* 0x000fe20000400000 */
[----:B------:R-:W3:Y:S01]  /*3660*/  MUFU.EX2 R153, R51 ;  /* 0x0000003300997308 */ /* 0x000ee20000000800 */
[----:B-1----:R-:W-:-:S04]  /*3670*/  @!P3 FMUL R159, R159, R159 ;  /* 0x0000009f9f9fb220 */ /* 0x002fc80000400000 */
[----:B------:R-:W-:Y:S01]  /*3680*/  FADD R18, R4, R159 ;  /* 0x0000009f04127221 */ /* 0x000fe20000000000 */
[----:B------:R-:W-:Y:S02]  /*3690*/  F2FP.F16.F32.PACK_AB R159, R159, R46 ;  /* 0x0000002e9f9f723e */ /* 0x000fe400000000ff */
[----:B------:R-:W1:Y:S01]  /*36a0*/  MUFU.EX2 R0, R54 ;  /* 0x0000003600007308 */ /* 0x000e620000000800 */
[----:B--2---:R-:W-:-:S04]  /*36b0*/  @!P4 FMUL R50, R50, R50 ;  /* 0x000000323232c220 */ /* 0x004fc80000400000 */
[----:B------:R-:W-:Y:S01]  /*36c0*/  FADD R21, R161, R50 ;  /* 0x00000032a1157221 */ /* 0x000fe20000000000 */
[----:B------:R-:W-:Y:S02]  /*36d0*/  F2FP.F16.F32.PACK_AB R161, R6, R161 ;  /* 0x000000a106a1723e */ /* 0x000fe400000000ff */
[----:B------:R-:W2:Y:S01]  /*36e0*/  MUFU.EX2 R155, R55 ;  /* 0x00000037009b7308 */ /* 0x000ea20000000800 */
[----:B---3--:R-:W-:Y:S01]  /*36f0*/  @!P5 FMUL R153, R153, R153 ;  /* 0x000000999999d220 */ /* 0x008fe20000400000 */
[----:B------:R-:W-:Y:S01]  /*3700*/  FADD R14, R14, R21 ;  /* 0x000000150e0e7221 */ /* 0x000fe20000000000 */
[----:B------:R-:W-:Y:S02]  /*3710*/  FADD R21, R10, R11 ;  /* 0x0000000b0a157221 */ /* 0x000fe40000000000 */
[----:B------:R-:W-:Y:S01]  /*3720*/  FADD R24, R6, R153 ;  /* 0x0000009906187221 */ /* 0x000fe20000000000 */
[----:B------:R-:W-:Y:S01]  /*3730*/  F2FP.F16.F32.PACK_AB R153, R153, R50 ;  /* 0x000000329999723e */ /* 0x000fe200000000ff */
[----:B-1----:R-:W-:-:S02]  /*3740*/  @!P6 FMUL R0, R0, R0 ;  /* 0x000000000000e220 */ /* 0x002fc40000400000 */
[----:B------:R-:W-:Y:S02]  /*3750*/  FADD R15, R15, R24 ;  /* 0x000000180f0f7221 */ /* 0x000fe40000000000 */
[----:B------:R-:W-:Y:S01]  /*3760*/  FADD R26, R163, R0 ;  /* 0x00000000a31a7221 */ /* 0x000fe20000000000 */
[C---:B------:R-:W-:Y:S01]  /*3770*/  F2FP.F16.F32.PACK_AB R163, R8.reuse, R163 ;  /* 0x000000a308a3723e */ /* 0x040fe200000000ff */
[----:B--2---:R-:W-:Y:S02]  /*3780*/  @!P1 FMUL R155, R155, R155 ;  /* 0x0000009b9b9b9220 */ /* 0x004fe40000400000 */
[----:B------:R-:W-:Y:S02]  /*3790*/  FADD R17, R17, R26 ;  /* 0x0000001a11117221 */ /* 0x000fe40000000000 */
[----:B------:R-:W-:Y:S02]  /*37a0*/  FADD R27, R8, R155 ;  /* 0x0000009b081b7221 */ /* 0x000fe40000000000 */
[----:B------:R-:W-:-:S02]  /*37b0*/  FADD R14, R14, R17 ;  /* 0x000000110e0e7221 */ /* 0x000fc40000000000 */
[----:B------:R-:W-:-:S04]  /*37c0*/  FADD R18, R18, R27 ;  /* 0x0000001b12127221 */ /* 0x000fc80000000000 */
[----:B------:R-:W-:-:S04]  /*37d0*/  FADD R15, R15, R18 ;  /* 0x000000120f0f7221 */ /* 0x000fc80000000000 */
[----:B------:R-:W-:Y:S01]  /*37e0*/  FADD R20, R14, R15 ;  /* 0x0000000f0e147221 */ /* 0x000fe20000000000 */
[----:B------:R-:W-:Y:S06]  /*37f0*/  @!P0 BRA `(.L_x_21) ;  /* 0x0000000000048947 */ /* 0x000fec0003800000 */
[----:B------:R-:W-:Y:S01]  /*3800*/  BPT.TRAP 0x1 ;  /* 0x000000040000795c */ /* 0x000fe20000300000 */
.L_x_21:
[----:B------:R-:W-:Y:S01]  /*3810*/  ULEA UR6, UR37, UR4, 0x3 ;  /* 0x0000000425067291 */ /* 0x000fe2000f8e183f */
[----:B------:R-:W-:-:S08]  /*3820*/  SHF.L.U32 R2, R16, 0x1f, RZ ;  /* 0x0000001f10027819 */ /* 0x000fd000000006ff */
[----:B------:R-:W1:Y:S02]  /*3830*/  SYNCS.PHASECHK.TRANS64.TRYWAIT P1, [UR6+0x74400], R2 ;  /* 0x07440002ff0075a7 */ /* 0x000e640008020146 */
[----:B-1----:R-:W-:Y:S05]  /*3840*/  @!P1 BRA `(.L_x_22) ;  /* 0x0000017c00a09947 */ /* 0x002fea0003800000 */
.L_x_140:
[----:B------:R-:W-:Y:S01]  /*3850*/  ULOP3.LUT UR38, UR38, 0x2000000, URZ, 0xfc, !UPT ;  /* 0x0200000026267892 */ /* 0x000fe2000f8efc3f */
[----:B------:R-:W-:Y:S01]  /*3860*/  WARPGROUP.ARRIVE ;  /* 0x00000000000079c5 */ /* 0x000fe20000000000 */
[----:B------:R-:W-:Y:S01]  /*3870*/  UMOV UR7, 0x40000040 ;  /* 0x4000004000077882 */ /* 0x000fe20000000000 */
[----:B------:R-:W-:Y:S01]  /*3880*/  STL [R1+0x56c], R155 ;  /* 0x00056c9b01007387 */ /* 0x000fe20000100800 */
[----:B------:R-:W-:Y:S01]  /*3890*/  ULEA UR6, UR37, UR38, 0xc ;  /* 0x0000002625067291 */ /* 0x000fe2000f8e603f */
[----:B------:R-:W-:Y:S02]  /*38a0*/  UMOV UR11, 0x40000040 ;  /* 0x40000040000b7882 */ /* 0x000fe40000000000 */
[----:B------:R-:W-:Y:S04]  /*38b0*/  STL [R1+0x568], R0 ;  /* 0x0005680001007387 */ /* 0x000fe80000100800 */
[----:B------:R-:W-:Y:S02]  /*38c0*/  STL [R1+0x564], R152 ;  /* 0x0005649801007387 */ /* 0x000fe40000100800 */
[----:B------:R-:W-:Y:S01]  /*38d0*/  HGMMA.64x256x16.F32 R24, R164, gdesc[UR4].tnspB, RZ, !UPT, gsb0 ;  /* 0x43e00004a4187df0 */ /* 0x000fe2000c0008ff */
[----:B------:R-:W-:Y:S01]  /*38e0*/  UIADD3 UR7, UR6, 0x800, URZ ;  /* 0x0000080006077890 */ /* 0x000fe2000fffe03f */
[----:B------:R-:W-:Y:S04]  /*38f0*/  STL [R1+0x560], R153 ;  /* 0x0005609901007387 */ /* 0x000fe80000100800 */
[----:B------:R-:W-:Y:S02]  /*3900*/  STL [R1+0x55c], R154 ;  /* 0x00055c9a01007387 */ /* 0x000fe40000100800 */
[----:B------:R-:W-:-:S02]  /*3910*/  UMOV UR10, UR7 ;  /* 0x00000007000a7c82 */ /* 0x000fc40008000000 */
[----:B------:R2:W-:Y:S04]  /*3920*/  STL [R1+0x558], R227 ;  /* 0x000558e301007387 */ /* 0x0005e80000100800 */
[----:B------:R3:W-:Y:S04]  /*3930*/  STL [R1+0x554], R226 ;  /* 0x000554e201007387 */ /* 0x0007e80000100800 */
[----:B------:R-:W-:Y:S04]  /*3940*/  STL [R1+0x550], R225 ;  /* 0x000550e101007387 */ /* 0x000fe80000100800 */
        /* <DEDUP_REMOVED lines=37> */
[----:B------:R-:W-:Y:S04]  /*3ba0*/  STL [R1+0x4b8], R187 ;  /* 0x0004b8bb01007387 */ /* 0x000fe80000100800 */
[----:B------:R-:W-:Y:S04]  /*3bb0*/  STL [R1+0x4b4], R186 ;  /* 0x0004b4ba01007387 */ /* 0x000fe80000100800 */
[----:B------:R1:W-:Y:S04]  /*3bc0*/  STL [R1+0x4b0], R185 ;  /* 0x0004b0b901007387 */ /* 0x0003e80000100800 */
[----:B------:R1:W-:Y:S04]  /*3bd0*/  STL [R1+0x4ac], R184 ;  /* 0x0004acb801007387 */ /* 0x0003e80000100800 */
[----:B------:R-:W-:Y:S04]  /*3be0*/  STL [R1+0x4a8], R23 ;  /* 0x0004a81701007387 */ /* 0x000fe80000100800 */
[----:B------:R-:W-:Y:S04]  /*3bf0*/  STL [R1+0x4a4], R22 ;  /* 0x0004a41601007387 */ /* 0x000fe80000100800 */
[----:B------:R1:W-:Y:S04]  /*3c00*/  STL [R1+0x4a0], R21 ;  /* 0x0004a01501007387 */ /* 0x0003e80000100800 */
[----:B------:R-:W-:Y:S04]  /*3c10*/  STL [R1+0x49c], R20 ;  /* 0x00049c1401007387 */ /* 0x000fe80000100800 */
[----:B------:R-:W-:Y:S04]  /*3c20*/  STL [R1+0x498], R16 ;  /* 0x0004981001007387 */ /* 0x000fe80000100800 */
[----:B------:R-:W-:Y:S04]  /*3c30*/  STL [R1+0x494], R13 ;  /* 0x0004940d01007387 */ /* 0x000fe80000100800 */
[----:B------:R1:W-:Y:S01]  /*3c40*/  STL [R1+0x490], R12 ;  /* 0x0004900c01007387 */ /* 0x0003e20000100800 */
[----:B------:R-:W-:-:S03]  /*3c50*/  WARPGROUP.DEPBAR.LE gsb0, 0x0 ;  /* 0x00008000000079c5 */ /* 0x000fc60000010000 */
[----:B------:R-:W-:Y:S01]  /*3c60*/  STL.64 [R1], R24 ;  /* 0x0000001801007387 */ /* 0x000fe20000100a00 */
[----:B------:R-:W-:Y:S01]  /*3c70*/  MOV R235, R57 ;  /* 0x0000003900eb7202 */ /* 0x000fe20000000f00 */
[----:B------:R-:W-:Y:S01]  /*3c80*/  IMAD.MOV.U32 R233, RZ, RZ, R59 ;  /* 0x000000ffffe97224 */ /* 0x000fe200078e003b */
[----:B------:R-:W-:Y:S01]  /*3c90*/  MOV R234, R58 ;  /* 0x0000003a00ea7202 */ /* 0x000fe20000000f00 */
[----:B------:R-:W-:Y:S01]  /*3ca0*/  STL.64 [R1+0x8], R26 ;  /* 0x0000081a01007387 */ /* 0x000fe20000100a00 */
[----:B------:R-:W-:Y:S01]  /*3cb0*/  MOV R232, R60 ;  /* 0x0000003c00e87202 */ /* 0x000fe20000000f00 */
[----:B------:R-:W-:Y:S01]  /*3cc0*/  IMAD.MOV.U32 R230, RZ, RZ, R62 ;  /* 0x000000ffffe67224 */ /* 0x000fe200078e003e */
[----:B------:R-:W-:Y:S01]  /*3cd0*/  MOV R231, R61 ;  /* 0x0000003d00e77202 */ /* 0x000fe20000000f00 */
[----:B------:R-:W-:Y:S01]  /*3ce0*/  STL.64 [R1+0x10], R28 ;  /* 0x0000101c01007387 */ /* 0x000fe20000100a00 */
[----:B------:R-:W-:Y:S01]  /*3cf0*/  MOV R229, R63 ;  /* 0x0000003f00e57202 */ /* 0x000fe20000000f00 */
[----:B--2---:R-:W-:Y:S01]  /*3d00*/  IMAD.MOV.U32 R227, RZ, RZ, R65 ;  /* 0x000000ffffe37224 */ /* 0x004fe200078e0041 */
[----:B------:R-:W-:Y:S01]  /*3d10*/  MOV R228, R64 ;  /* 0x0000004000e47202 */ /* 0x000fe20000000f00 */
[----:B------:R-:W-:Y:S01]  /*3d20*/  STL.64 [R1+0x18], R30 ;  /* 0x0000181e01007387 */ /* 0x000fe20000100a00 */
[----:B---3--:R-:W-:Y:S01]  /*3d30*/  MOV R226, R66 ;  /* 0x0000004200e27202 */ /* 0x008fe20000000f00 */
[----:B----4-:R-:W-:Y:S01]  /*3d40*/  IMAD.MOV.U32 R224, RZ, RZ, R68 ;  /* 0x000000ffffe07224 */ /* 0x010fe200078e0044 */
[----:B------:R-:W-:Y:S01]  /*3d50*/  MOV R225, R67 ;  /* 0x0000004300e17202 */ /* 0x000fe20000000f00 */
[----:B------:R-:W-:Y:S01]  /*3d60*/  STL.64 [R1+0x20], R32 ;  /* 0x0000202001007387 */ /* 0x000fe20000100a00 */
[----:B-1----:R-:W-:Y:S01]  /*3d70*/  MOV R223, R69 ;  /* 0x0000004500df7202 */ /* 0x002fe20000000f00 */
        /* <DEDUP_REMOVED lines=76> */
[----:B------:R1:W-:Y:S01]  /*4240*/  STL [R1+0x80], R56 ;  /* 0x0000803801007387 */ /* 0x0003e20000100800 */
[----:B------:R-:W-:-:S02]  /*4250*/  MOV R153, R127 ;  /* 0x0000007f00997202 */ /* 0x000fc40000000f00 */
[----:B------:R-:W-:Y:S01]  /*4260*/  MOV R23, R129 ;  /* 0x0000008100177202 */ /* 0x000fe20000000f00 */
[----:B------:R-:W-:Y:S01]  /*4270*/  STL.64 [R1+0x958], R158 ;  /* 0x0009589e01007387 */ /* 0x000fe20000100a00 */
[----:B------:R-:W-:Y:S02]  /*4280*/  MOV R22, R130 ;  /* 0x0000008200167202 */ /* 0x000fe40000000f00 */
[----:B------:R-:W-:Y:S01]  /*4290*/  MOV R20, R132 ;  /* 0x0000008400147202 */ /* 0x000fe20000000f00 */
[----:B------:R-:W-:Y:S01]  /*42a0*/  STL.64 [R1+0x950], R156 ;  /* 0x0009509c01007387 */ /* 0x000fe20000100a00 */
[----:B------:R-:W-:Y:S02]  /*42b0*/  MOV R19, R133 ;  /* 0x0000008500137202 */ /* 0x000fe40000000f00 */
[----:B------:R-:W-:Y:S02]  /*42c0*/  MOV R17, R135 ;  /* 0x0000008700117202 */ /* 0x000fe40000000f00 */
[----:B------:R-:W-:-:S02]  /*42d0*/  MOV R16, R136 ;  /* 0x0000008800107202 */ /* 0x000fc40000000f00 */
[----:B------:R-:W-:Y:S02]  /*42e0*/  MOV R14, R138 ;  /* 0x0000008a000e7202 */ /* 0x000fe40000000f00 */
[----:B------:R-:W-:Y:S02]  /*42f0*/  MOV R13, R139 ;  /* 0x0000008b000d7202 */ /* 0x000fe40000000f00 */
[----:B------:R-:W-:Y:S02]  /*4300*/  MOV R11, R141 ;  /* 0x0000008d000b7202 */ /* 0x000fe40000000f00 */
[----:B------:R-:W-:Y:S02]  /*4310*/  MOV R10, R142 ;  /* 0x0000008e000a7202 */ /* 0x000fe40000000f00 */
[----:B------:R-:W-:Y:S02]  /*4320*/  MOV R8, R144 ;  /* 0x0000009000087202 */ /* 0x000fe40000000f00 */
[----:B------:R-:W-:-:S02]  /*4330*/  MOV R7, R145 ;  /* 0x0000009100077202 */ /* 0x000fc40000000f00 */
[----:B------:R-:W-:Y:S02]  /*4340*/  MOV R5, R147 ;  /* 0x0000009300057202 */ /* 0x000fe40000000f00 */
[----:B------:R-:W-:Y:S02]  /*4350*/  MOV R4, R148 ;  /* 0x0000009400047202 */ /* 0x000fe40000000f00 */
[----:B------:R-:W-:Y:S02]  /*4360*/  MOV R2, R150 ;  /* 0x0000009600027202 */ /* 0x000fe40000000f00 */
[----:B------:R-:W-:Y:S02]  /*4370*/  MOV R0, R151 ;  /* 0x0000009700007202 */ /* 0x000fe40000000f00 */
[----:B-1----:R-:W-:-:S06]  /*4380*/  WARPGROUP.ARRIVE ;  /* 0x00000000000079c5 */ /* 0x002fcc0000000000 */
[----:B------:R-:W-:Y:S03]  /*4390*/  HGMMA.64x256x16.F32 R24, R164, gdesc[UR8].tnspB, RZ, !UPT, gsb0 ;  /* 0x43e00008a4187df0 */ /* 0x000fe6000c0008ff */
[----:B------:R-:W-:Y:S02]  /*43a0*/  WARPGROUP.DEPBAR.LE gsb0, 0x0 ;  /* 0x00008000000079c5 */ /* 0x000fe40000010000 */
[----:B------:R-:W-:Y:S04]  /*43b0*/  STL.64 [R1+0x948], R150 ;  /* 0x0009489601007387 */ /* 0x000fe80000100a00 */
        /* <DEDUP_REMOVED lines=58> */
[----:B------:R1:W-:Y:S04]  /*4760*/  STL.64 [R1+0x770], R32 ;  /* 0x0007702001007387 */ /* 0x0003e80000100a00 */
[----:B-1----:R-:W2:Y:S04]  /*4770*/  LDL.LU R32, [R1] ;  /* 0x0000000001207983 */ /* 0x002ea80000300800 */
[----:B------:R-:W2:Y:S04]  /*4780*/  LDL.LU R33, [R1+0x4] ;  /* 0x0000040001217983 */ /* 0x000ea80000300800 */
        /* <DEDUP_REMOVED lines=30> */
[----:B------:R-:W2:Y:S01]  /*4970*/  LDL.LU R64, [R1+0x80] ;  /* 0x0000800001407983 */ /* 0x000ea20000300800 */
        /* <DEDUP_REMOVED lines=61> */
[----:B------:R-:W-:Y:S01]  /*4d50*/  UIADD3 UR7, UR6, 0x80, URZ ;  /* 0x0000008006077890 */ /* 0x000fe2000fffe03f */
[----:B------:R-:W-:Y:S01]  /*4d60*/  MOV R108, R192 ;  /* 0x000000c0006c7202 */ /* 0x000fe20000000f00 */
[----:B------:R-:W-:Y:S01]  /*4d70*/  UMOV UR11, 0x40000040 ;  /* 0x40000040000b7882 */ /* 0x000fe20000000000 */
[----:B------:R-:W-:-:S02]  /*4d80*/  MOV R109, R191 ;  /* 0x000000bf006d7202 */ /* 0x000fc40000000f00 */
[----:B------:R-:W-:Y:S02]  /*4d90*/  MOV R111, R189 ;  /* 0x000000bd006f7202 */ /* 0x000fe40000000f00 */
[----:B------:R-:W-:Y:S01]  /*4da0*/  MOV R112, R188 ;  /* 0x000000bc00707202 */ /* 0x000fe20000000f00 */
[----:B------:R-:W-:Y:S01]  /*4db0*/  UMOV UR10, UR7 ;  /* 0x00000007000a7c82 */ /* 0x000fe20008000000 */
        /* <DEDUP_REMOVED lines=29> */
[----:B------:R-:W-:-:S06]  /*4f90*/  MOV R159, R0 ;  /* 0x00000000009f7202 */ /* 0x000fcc0000000f00 */
[----:B--2---:R-:W-:-:S06]  /*4fa0*/  WARPGROUP.ARRIVE ;  /* 0x00000000000079c5 */ /* 0x004fcc0000000000 */
[----:B------:R-:W-:Y:S03]  /*4fb0*/  HGMMA.64x256x16.F32 R32, R160, gdesc[UR8].tnspB, R32, gsb0 ;  /* 0x43e00008a0207df0 */ /* 0x000fe60008000820 */
[----:B------:R-:W-:Y:S02]  /*4fc0*/  WARPGROUP.DEPBAR.LE gsb0, 0x0 ;  /* 0x00008000000079c5 */ /* 0x000fe40000010000 */
[----:B------:R-:W-:Y:S04]  /*4fd0*/  STL.64 [R1], R32 ;  /* 0x0000002001007387 */ /* 0x000fe80000100a00 */
        /* <DEDUP_REMOVED lines=63> */
[----:B-1----:R-:W2:Y:S04]  /*53d0*/  LDL.LU.64 R158, [R1+0x958] ;  /* 0x00095800019e7983 */ /* 0x002ea80000300a00 */
[----:B------:R-:W2:Y:S04]  /*53e0*/  LDL.LU.64 R156, [R1+0x950] ;  /* 0x00095000019c7983 */ /* 0x000ea80000300a00 */
[----:B------:R-:W3:Y:S04]  /*53f0*/  LDL.LU.64 R150, [R1+0x948] ;  /* 0x0009480001967983 */ /* 0x000ee80000300a00 */
        /* <DEDUP_REMOVED lines=58> */
[----:B------:R-:W3:Y:S01]  /*57a0*/  LDL.LU.64 R32, [R1+0x770] ;  /* 0x0007700001207983 */ /* 0x000ee20000300a00 */
[----:B------:R-:W-:Y:S01]  /*57b0*/  UIADD3 UR7, UR6, 0x880, URZ ;  /* 0x0000088006077890 */ /* 0x000fe2000fffe03f */
[----:B------:R-:W-:-:S06]  /*57c0*/  UMOV UR11, 0x40000040 ;  /* 0x40000040000b7882 */ /* 0x000fcc0000000000 */
[----:B------:R-:W-:Y:S01]  /*57d0*/  UMOV UR10, UR7 ;  /* 0x00000007000a7c82 */ /* 0x000fe20008000000 */
[----:B---3--:R-:W-:-:S06]  /*57e0*/  WARPGROUP.ARRIVE ;  /* 0x00000000000079c5 */ /* 0x008fcc0000000000 */
[----:B------:R-:W-:Y:S03]  /*57f0*/  HGMMA.64x256x16.F32 R24, R160, gdesc[UR8].tnspB, R24, gsb0 ;  /* 0x43e00008a0187df0 */ /* 0x000fe60008000818 */
        /* <DEDUP_REMOVED lines=65> */
[----:B-1----:R-:W2:Y:S04]  /*5c10*/  LDL.LU.64 R24, [R1] ;  /* 0x0000000001187983 */ /* 0x002ea80000300a00 */
[----:B------:R-:W2:Y:S04]  /*5c20*/  LDL.LU.64 R26, [R1+0x8] ;  /* 0x00000800011a7983 */ /* 0x000ea80000300a00 */
        /* <DEDUP_REMOVED lines=61> */
[----:B------:R-:W2:Y:S01]  /*6000*/  LDL.LU.64 R150, [R1+0x1f8] ;  /* 0x0001f80001967983 */ /* 0x000ea20000300a00 */
[----:B------:R-:W-:Y:S01]  /*6010*/  UIADD3 UR7, UR6, 0x100, URZ ;  /* 0x0000010006077890 */ /* 0x000fe2000fffe03f */
[----:B------:R-:W-:-:S06]  /*6020*/  UMOV UR11, 0x40000040 ;  /* 0x40000040000b7882 */ /* 0x000fcc0000000000 */
[----:B------:R-:W-:Y:S01]  /*6030*/  UMOV UR10, UR7 ;  /* 0x00000007000a7c82 */ /* 0x000fe20008000000 */
[----:B--2---:R-:W-:-:S06]  /*6040*/  WARPGROUP.ARRIVE ;  /* 0x00000000000079c5 */ /* 0x004fcc0000000000 */
[----:B------:R-:W-:Y:S03]  /*6050*/  HGMMA.64x256x16.F32 R24, R156, gdesc[UR8].tnspB, R24, gsb0 ;  /* 0x43e000089c187df0 */ /* 0x000fe60008000818 */
[----:B------:R-:W-:Y:S02]  /*6060*/  WARPGROUP.DEPBAR.LE gsb0, 0x0 ;  /* 0x00008000000079c5 */ /* 0x000fe40000010000 */
[----:B------:R-:W-:Y:S01]  /*6070*/  STL.64 [R1], R24 ;  /* 0x0000001801007387 */ /* 0x000fe20000100a00 */
[----:B------:R-:W-:Y:S01]  /*6080*/  IMAD.MOV.U32 R3, RZ, RZ, R150 ;  /* 0x000000ffff037224 */ /* 0x000fe200078e0096 */
[----:B------:R-:W-:Y:S01]  /*6090*/  MOV R2, R151 ;  /* 0x0000009700027202 */ /* 0x000fe20000000f00 */
[----:B------:R-:W-:Y:S01]  /*60a0*/  IMAD.MOV.U32 R7, RZ, RZ, R146 ;  /* 0x000000ffff077224 */ /* 0x000fe200078e0092 */
        /* <DEDUP_REMOVED lines=44> */
[----:B------:R1:W-:Y:S01]  /*6370*/  STL [R1+0x60], R48 ;  /* 0x0000603001007387 */ /* 0x0003e20000100800 */
[----:B------:R-:W-:Y:S01]  /*6380*/  MOV R175, R121 ;  /* 0x0000007900af7202 */ /* 0x000fe20000000f00 */
[----:B------:R-:W-:Y:S01]  /*6390*/  IMAD.MOV.U32 R23, RZ, RZ, R98 ;  /* 0x000000ffff177224 */ /* 0x000fe200078e0062 */
[----:B------:R-:W-:Y:S01]  /*63a0*/  MOV R177, R119 ;  /* 0x0000007700b17202 */ /* 0x000fe20000000f00 */
[----:B------:R-:W2:Y:S01]  /*63b0*/  LDL.LU.64 R150, [R1+0x768] ;  /* 0x0007680001967983 */ /* 0x000ea20000300a00 */
        /* <DEDUP_REMOVED lines=48> */
[----:B------:R-:W-:-:S02]  /*66c0*/  MOV R197, R84 ;  /* 0x0000005400c57202 */ /* 0x000fc40000000f00 */
[----:B------:R-:W-:Y:S01]  /*66d0*/  MOV R196, R85 ;  /* 0x0000005500c47202 */ /* 0x000fe20000000f00 */
[----:B------:R-:W2:Y:S01]  /*66e0*/  LDL.LU.64 R124, [R1+0x700] ;  /* 0x00070000017c7983 */ /* 0x000ea20000300a00 */
[----:B------:R-:W-:Y:S02]  /*66f0*/  MOV R198, R83 ;  /* 0x0000005300c67202 */ /* 0x000fe40000000f00 */
[----:B------:R-:W-:Y:S01]  /*6700*/  MOV R201, R80 ;  /* 0x0000005000c97202 */ /* 0x000fe20000000f00 */
[----:B------:R-:W2:Y:S01]  /*6710*/  LDL.LU.64 R122, [R1+0x6f8] ;  /* 0x0006f800017a7983 */ /* 0x000ea20000300a00 */
[----:B------:R-:W-:Y:S02]  /*6720*/  MOV R200, R81 ;  /* 0x0000005100c87202 */ /* 0x000fe40000000f00 */
        /* <DEDUP_REMOVED lines=59> */
[----:B-1----:R-:W2:Y:S04]  /*6ae0*/  LDL.LU.64 R48, [R1+0x5d0] ;  /* 0x0005d00001307983 */ /* 0x002ea80000300a00 */
        /* <DEDUP_REMOVED lines=103> */
[----:B------:R-:W-:-:S03]  /*7160*/  MOV R49, R155 ;  /* 0x0000009b00317202 */ /* 0x000fc60000000f00 */
[----:B------:R-:W2:Y:S01]  /*7170*/  LDL.LU R45, [R1+0x54] ;  /* 0x00005400012d7983 */ /* 0x000ea20000300800 */
[----:B------:R-:W-:-:S03]  /*7180*/  MOV R50, R0 ;  /* 0x0000000000327202 */ /* 0x000fc60000000f00 */
[----:B------:R-:W2:Y:S04]  /*7190*/  LDL.LU R46, [R1+0x58] ;  /* 0x00005800012e7983 */ /* 0x000ea80000300800 */
[----:B------:R-:W2:Y:S01]  /*71a0*/  LDL.LU R47, [R1+0x5c] ;  /* 0x00005c00012f7983 */ /* 0x000ea20000300800 */
[----:B------:R-:W-:-:S03]  /*71b0*/  IMAD.MOV.U32 R51, RZ, RZ, R152 ;  /* 0x000000ffff337224 */ /* 0x000fc600078e0098 */
[----:B------:R-:W2:Y:S01]  /*71c0*/  LDL.LU R48, [R1+0x60] ;  /* 0x0000600001307983 */ /* 0x000ea20000300800 */
[----:B------:R-:W-:-:S03]  /*71d0*/  MOV R52, R153 ;  /* 0x0000009900347202 */ /* 0x000fc60000000f00 */
[----:B------:R-:W3:Y:S01]  /*71e0*/  LDL.LU R155, [R1+0x56c] ;  /* 0x00056c00019b7983 */ /* 0x000ee20000300800 */
[----:B------:R-:W-:-:S03]  /*71f0*/  MOV R53, R154 ;  /* 0x0000009a00357202 */ /* 0x000fc60000000f00 */
[----:B------:R-:W3:Y:S04]  /*7200*/  LDL.LU R0, [R1+0x568] ;  /* 0x0005680001007983 */ /* 0x000ee80000300800 */
        /* <DEDUP_REMOVED lines=57> */
[----:B------:R-:W-:Y:S01]  /*75a0*/  MOV R90, R191 ;  /* 0x000000bf005a7202 */ /* 0x000fe20000000f00 */
[----:B------:R1:W5:Y:S01]  /*75b0*/  LDL.LU R227, [R1+0x558] ;  /* 0x0005580001e37983 */ /* 0x0003620000300800 */
        /* <DEDUP_REMOVED lines=44> */
[----:B------:R-:W-:Y:S01]  /*7880*/  MOV R150, R3 ;  /* 0x0000000300967202 */ /* 0x000fe20000000f00 */
[----:B------:R-:W-:Y:S01]  /*7890*/  UMOV UR10, UR7 ;  /* 0x00000007000a7c82 */ /* 0x000fe20008000000 */
[----:B------:R1:W5:Y:S04]  /*78a0*/  LDL.LU R226, [R1+0x554] ;  /* 0x0005540001e27983 */ /* 0x0003680000300800 */
        /* <DEDUP_REMOVED lines=34> */
[----:B------:R1:W5:Y:S01]  /*7ad0*/  LDL.LU R191, [R1+0x4c8] ;  /* 0x0004c80001bf7983 */ /* 0x0003620000300800 */
[----:B---3--:R-:W-:-:S03]  /*7ae0*/  F2FP.F16.F32.PACK_AB R155, R155, R0 ;  /* 0x000000009b9b723e */ /* 0x008fc600000000ff */
[----:B------:R1:W5:Y:S04]  /*7af0*/  LDL.LU R190, [R1+0x4c4] ;  /* 0x0004c40001be7983 */ /* 0x0003680000300800 */
[----:B------:R1:W5:Y:S04]  /*7b00*/  LDL.LU R189, [R1+0x4c0] ;  /* 0x0004c00001bd7983 */ /* 0x0003680000300800 */
[----:B------:R1:W5:Y:S01]  /*7b10*/  LDL.LU R188, [R1+0x4bc] ;  /* 0x0004bc0001bc7983 */ /* 0x0003620000300800 */
[----:B--2---:R-:W-:-:S03]  /*7b20*/  WARPGROUP.ARRIVE ;  /* 0x00000000000079c5 */ /* 0x004fc60000000000 */
[----:B------:R1:W5:Y:S03]  /*7b30*/  LDL.LU R187, [R1+0x4b8] ;  /* 0x0004b80001bb7983 */ /* 0x0003660000300800 */
[----:B------:R-:W-:Y:S01]  /*7b40*/  HGMMA.64x256x16.F32 R24, R152, gdesc[UR8].tnspB, R24, gsb0 ;  /* 0x43e0000898187df0 */ /* 0x000fe20008000818 */
        /* <DEDUP_REMOVED lines=10> */
[----:B------:R-:W-:-:S03]  /*7bf0*/  WARPGROUP.DEPBAR.LE gsb0, 0x0 ;  /* 0x00008000000079c5 */ /* 0x000fc60000010000 */
        /* <DEDUP_REMOVED lines=64> */
[----:B--2---:R-:W2:Y:S04]  /*8000*/  LDL.LU.64 R150, [R1+0x488] ;  /* 0x0004880001967983 */ /* 0x004ea80000300a00 */
        /* <DEDUP_REMOVED lines=64> */
[----:B------:R-:W-:Y:S01]  /*8410*/  UMOV UR7, 0x40000040 ;  /* 0x4000004000077882 */ /* 0x000fe20000000000 */
[----:B--2---:R-:W-:-:S07]  /*8420*/  WARPGROUP.ARRIVE ;  /* 0x00000000000079c5 */ /* 0x004fce0000000000 */
[----:B------:R-:W-:Y:S03]  /*8430*/  HGMMA.64x256x16.F32 R24, R152, gdesc[UR4].tnspB, R24, gsb0 ;  /* 0x43e0000498187df0 */ /* 0x000fe60008000818 */
[----:B------:R-:W-:Y:S02]  /*8440*/  WARPGROUP.DEPBAR.LE gsb0, 0x0 ;  /* 0x00008000000079c5 */ /* 0x000fe40000010000 */
[----:B-1----:R-:W-:Y:S05]  /*8450*/  @!P0 BRA `(.L_x_23) ;  /* 0x0000000000048947 */ /* 0x002fea0003800000 */
[----:B------:R-:W-:Y:S01]  /*8460*/  BPT.TRAP 0x1 ;  /* 0x000000040000795c */ /* 0x000fe20000300000 */
.L_x_23:
[----:B------:R-:W2:Y:S01]  /*8470*/  LDL R0, [R1+0x28c] ;  /* 0x00028c0001007983 */ /* 0x000ea20000100800 */
[----:B------:R-:W-:-:S04]  /*8480*/  UIADD3 UR6, UR33, 0x74428, URZ ;  /* 0x0007442821067890 */ /* 0x000fc8000fffe03f */
[----:B------:R-:W-:-:S09]  /*8490*/  UPRMT UR6, URZ, 0x654, UR6 ;  /* 0x000006543f067896 */ /* 0x000fd20008000006 */
[----:B------:R-:W-:Y:S01]  /*84a0*/  SYNCS.ARRIVE.TRANS64.RED.A1T0 RZ, [UR6], RZ ;  /* 0x000000ffffff79a7 */ /* 0x000fe20008100406 */
[----:B--2---:R-:W-:-:S13]  /*84b0*/  R2UR UR7, R0 ;  /* 0x00000000000772ca */ /* 0x004fda00000e0000 */
[----:B------:R-:W-:-:S06]  /*84c0*/  UISETP.GT.U32.AND UP0, UPT, UR7, 0x1, UPT ;  /* 0x000000010700788c */ /* 0x000fcc000bf04070 */
[----:B------:R-:W-:-:S13]  /*84d0*/  PLOP3.LUT P1, PT, PT, PT, UP0, 0x80, 0x0 ;  /* 0x000000000000781c */ /* 0x000fda0003f2f008 */
[----:B------:R-:W-:Y:S05]  /*84e0*/  @P1 BRA `(.L_x_24) ;  /* 0x0000000000041947 */ /* 0x000fea0003800000 */
[----:B------:R-:W-:Y:S01]  /*84f0*/  BPT.TRAP 0x1 ;  /* 0x000000040000795c */ /* 0x000fe20000300000 */
.L_x_24:
[----:B------:R-:W1:Y:S01]  /*8500*/  LDC R17, c[0x0][0x28c] ;  /* 0x0000a300ff117b82 */ /* 0x000e620000000800 */
[----:B------:R-:W-:-:S04]  /*8510*/  UIADD3 UR36, UR37, 0x1, URZ ;  /* 0x0000000125247890 */ /* 0x000fc8000fffe03f */
[----:B------:R-:W-:-:S04]  /*8520*/  UISETP.NE.AND UP0, UPT, UR36, 0x5, UPT ;  /* 0x000000052400788c */ /* 0x000fc8000bf05270 */
[----:B------:R-:W-:Y:S02]  /*8530*/  USEL UR6, URZ, 0x1, UP0 ;  /* 0x000000013f067887 */ /* 0x000fe40008000000 */
[----:B------:R-:W-:-:S04]  /*8540*/  USEL UR36, UR36, URZ, UP0 ;  /* 0x0000003f24247287 */ /* 0x000fc80008000000 */
[----:B-----5:R-:W-:Y:S02]  /*8550*/  LOP3.LUT R16, R16, UR6, RZ, 0x3c, !PT ;  /* 0x0000000610107c12 */ /* 0x020fe4000f8e3cff */
[----:B-1----:R-:W-:-:S13]  /*8560*/  ISETP.GE.AND P2, PT, R17, 0x41, PT ;  /* 0x000000411100780c */ /* 0x002fda0003f46270 */
[----:B------:R-:W-:Y:S05]  /*8570*/  @!P2 BRA `(.L_x_25) ;  /* 0x000000a400e8a947 */ /* 0x000fea0003800000 */
[----:B------:R-:W-:Y:S01]  /*8580*/  IADD3 R17, R17, 0x3f, RZ ;  /* 0x0000003f11117810 */ /* 0x000fe20007ffe0ff */
[----:B------:R-:W-:Y:S01]  /*8590*/  ULDC UR6, c[0x0][0x604] ;  /* 0x0001810000067ab9 */ /* 0x000fe20000000800 */
[----:B------:R-:W-:Y:S02]  /*85a0*/  MOV R2, R13 ;  /* 0x0000000d00027202 */ /* 0x000fe40000000f00 */
[----:B------:R-:W-:Y:S02]  /*85b0*/  SHF.R.S32.HI R0, RZ, 0x1f, R17 ;  /* 0x0000001fff007819 */ /* 0x000fe40000011411 */
[----:B------:R-:W-:Y:S02]  /*85c0*/  MOV R15, R12 ;  /* 0x0000000c000f7202 */ /* 0x000fe40000000f00 */
[----:B------:R-:W-:-:S04]  /*85d0*/  LEA.HI R17, R0, R17, RZ, 0x6 ;  /* 0x0000001100117211 */ /* 0x000fc800078f30ff */
[----:B------:R-:W-:-:S07]  /*85e0*/  SHF.R.S32.HI R17, RZ, 0x6, R17 ;  /* 0x00000006ff117819 */ /* 0x000fce0000011411 */
.L_x_36:
[----:B------:R-:W-:Y:S05]  /*85f0*/  @!P0 BRA `(.L_x_26) ;  /* 0x0000000000048947 */ /* 0x000fea0003800000 */
[----:B------:R-:W-:Y:S01]  /*8600*/  BPT.TRAP 0x1 ;  /* 0x000000040000795c */ /* 0x000fe20000300000 */
.L_x_26:
[----:B------:R-:W1:Y:S01]  /*8610*/  S2UR UR4, SR_CgaCtaId ;  /* 0x00000000000479c3 */ /* 0x000e620000008800 */
[----:B------:R-:W-:Y:S01]  /*8620*/  UMOV UR7, 0x400 ;  /* 0x0000040000077882 */ /* 0x000fe20000000000 */
[----:B------:R-:W-:Y:S01]  /*8630*/  SHF.L.U32 R0, R16, 0x1f, RZ ;  /* 0x0000001f10007819 */ /* 0x000fe200000006ff */
[----:B-1----:R-:W-:-:S04]  /*8640*/  ULEA UR4, UR4, UR7, 0x18 ;  /* 0x0000000704047291 */ /* 0x002fc8000f8ec03f */
[----:B------:R-:W-:-:S09]  /*8650*/  ULEA UR7, UR36, UR4, 0x3 ;  /* 0x0000000424077291 */ /* 0x000fd2000f8e183f */
[----:B------:R-:W1:Y:S02]  /*8660*/  SYNCS.PHASECHK.TRANS64.TRYWAIT P2, [UR7+0x74400], R0 ;  /* 0x07440000ff0075a7 */ /* 0x000e640008040147 */
[----:B-1----:R-:W-:Y:S05]  /*8670*/  @!P2 BRA `(.L_x_27) ;  /* 0x00000130002ca947 */ /* 0x002fea0003800000 */
.L_x_141:
[----:B------:R-:W-:Y:S01]  /*8680*/  R2UR UR32, R226 ;  /* 0x00000000e22072ca */ /* 0x000fe200000e0000 */
[----:B------:R-:W-:Y:S01]  /*8690*/  ULEA UR7, UR36, UR5, 0xc ;  /* 0x0000000524077291 */ /* 0x000fe2000f8e603f */
[----:B------:R-:W-:Y:S01]  /*86a0*/  R2UR UR33, R227 ;  /* 0x00000000e32172ca */ /* 0x000fe200000e0000 */
[----:B------:R-:W-:Y:S01]  /*86b0*/  WARPGROUP.ARRIVE ;  /* 0x00000000000079c5 */ /* 0x000fe20000000000 */
[----:B------:R-:W-:Y:S01]  /*86c0*/  UMOV UR35, 0x40000040 ;  /* 0x4000004000237882 */ /* 0x000fe20000000000 */
[----:B------:R-:W-:Y:S01]  /*86d0*/  UIADD3 UR10, UR7, 0x2, URZ ;  /* 0x00000002070a7890 */ /* 0x000fe2000fffe03f */
[----:B------:R-:W-:Y:S02]  /*86e0*/  UMOV UR11, 0x40000040 ;  /* 0x40000040000b7882 */ /* 0x000fe40000000000 */
[----:B------:R-:W-:Y:S01]  /*86f0*/  UMOV UR34, UR7 ;  /* 0x0000000700227c82 */ /* 0x000fe20008000000 */
[----:B------:R-:W-:Y:S01]  /*8700*/  UMOV UR15, 0x40000040 ;  /* 0x40000040000f7882 */ /* 0x000fe20000000000 */
[----:B------:R-:W-:Y:S01]  /*8710*/  UMOV UR19, 0x40000040 ;  /* 0x4000004000137882 */ /* 0x000fe20000000000 */
[----:B------:R-:W-:Y:S01]  /*8720*/  UMOV UR23, 0x40000040 ;  /* 0x4000004000177882 */ /* 0x000fe20000000000 */
[----:B------:R-:W-:Y:S01]  /*8730*/  UMOV UR27, 0x40000040 ;  /* 0x40000040001b7882 */ /* 0x000fe20000000000 */
[----:B------:R-:W-:-:S02]  /*8740*/  UMOV UR31, 0x40000040 ;  /* 0x40000040001f7882 */ /* 0x000fc40000000000 */
[----:B------:R-:W-:Y:S01]  /*8750*/  HGMMA.64x64x16.F32 R152, gdesc[UR32], RZ, !UPT, gsb0 ;  /* 0x00e00000209879f0 */ /* 0x000fe2000c0008ff */
[----:B------:R-:W-:Y:S01]  /*8760*/  R2UR UR32, R224 ;  /* 0x00000000e02072ca */ /* 0x000fe200000e0000 */
[----:B------:R-:W-:Y:S01]  /*8770*/  UMOV UR34, UR10 ;  /* 0x0000000a00227c82 */ /* 0x000fe20008000000 */
[----:B------:R-:W-:Y:S01]  /*8780*/  R2UR UR33, R225 ;  /* 0x00000000e12172ca */ /* 0x000fe200000e0000 */
[----:B------:R-:W-:Y:S01]  /*8790*/  UMOV UR35, 0x40000040 ;  /* 0x4000004000237882 */ /* 0x000fe20000000000 */
[----:B------:R-:W-:Y:S01]  /*87a0*/  UIADD3 UR10, UR7, 0x4, URZ ;  /* 0x00000004070a7890 */ /* 0x000fe2000fffe03f */
[----:B------:R-:W-:Y:S02]  /*87b0*/  WARPGROUP.DEPBAR.LE gsb0, 0x0 ;  /* 0x00008000000079c5 */ /* 0x000fe40000010000 */
[----:B------:R-:W-:-:S08]  /*87c0*/  WARPGROUP.ARRIVE ;  /* 0x00000000000079c5 */ /* 0x000fd00000000000 */
[----:B------:R-:W-:Y:S01]  /*87d0*/  HGMMA.64x64x16.F32 R152, gdesc[UR32], R152, gsb0 ;  /* 0x00e00000209879f0 */ /* 0x000fe20008000898 */
        /* <DEDUP_REMOVED lines=168> */
[----:B------:R-:W-:Y:S01]  /*9260*/  UMOV UR34, UR10 ;  /* 0x0000000a00227c82 */ /* 0x000fe20008000000 */
[----:B------:R-:W-:Y:S01]  /*9270*/  UMOV UR35, 0x40000040 ;  /* 0x4000004000237882 */ /* 0x000fe20000000000 */
[----:B------:R-:W-:Y:S01]  /*9280*/  UMOV UR32, UR56 ;  /* 0x0000003800207c82 */ /* 0x000fe20008000000 */
[----:B------:R-:W-:Y:S01]  /*9290*/  UMOV UR33, UR57 ;  /* 0x0000003900217c82 */ /* 0x000fe20008000000 */
[----:B------:R-:W-:Y:S01]  /*92a0*/  UIADD3 UR10, UR7, 0xc00, URZ ;  /* 0x00000c00070a7890 */ /* 0x000fe2000fffe03f */
[----:B------:R-:W-:Y:S02]  /*92b0*/  WARPGROUP.DEPBAR.LE gsb0, 0x0 ;  /* 0x00008000000079c5 */ /* 0x000fe40000010000 */
[----:B------:R-:W-:-:S06]  /*92c0*/  WARPGROUP.ARRIVE ;  /* 0x00000000000079c5 */ /* 0x000fcc0000000000 */
        /* <DEDUP_REMOVED lines=9> */
[----:B------:R-:W-:Y:S01]  /*9360*/  UMOV UR35, 0x40000040 ;  /* 0x4000004000237882 */ /* 0x000fe20000000000 */
[----:B------:R-:W-:Y:S01]  /*9370*/  UMOV UR32, UR52 ;  /* 0x0000003400207c82 */ /* 0x000fe20008000000 */
[----:B------:R-:W-:Y:S01]  /*9380*/  UMOV UR33, UR53 ;  /* 0x0000003500217c82 */ /* 0x000fe20008000000 */
[----:B------:R-:W-:Y:S02]  /*9390*/  WARPGROUP.DEPBAR.LE gsb0, 0x0 ;  /* 0x00008000000079c5 */ /* 0x000fe40000010000 */
[----:B------:R-:W-:-:S06]  /*93a0*/  WARPGROUP.ARRIVE ;  /* 0x00000000000079c5 */ /* 0x000fcc0000000000 */
[----:B------:R-:W-:Y:S01]  /*93b0*/  HGMMA.64x64x16.F32 R152, gdesc[UR8], R152, gsb0 ;  /* 0x00e00000089879f0 */ /* 0x000fe20008000898 */
[----:B------:R-:W-:-:S07]  /*93c0*/  UIADD3 UR10, UR7, 0xc04, URZ ;  /* 0x00000c04070a7890 */ /* 0x000fce000fffe03f */
[----:B------:R-:W-:Y:S01]  /*93d0*/  UMOV UR14, UR10 ;  /* 0x0000000a000e7c82 */ /* 0x000fe20008000000 */
[----:B------:R-:W-:-:S07]  /*93e0*/  UIADD3 UR10, UR7, 0xc06, URZ ;  /* 0x00000c06070a7890 */ /* 0x000fce000fffe03f */
[----:B------:R-:W-:Y:S01]  /*93f0*/  UMOV UR18, UR10 ;  /* 0x0000000a00127c82 */ /* 0x000fe20008000000 */
[----:B------:R-:W-:-:S07]  /*9400*/  UIADD3 UR10, UR7, 0xe00, URZ ;  /* 0x00000e00070a7890 */ /* 0x000fce000fffe03f */
[----:B------:R-:W-:Y:S01]  /*9410*/  UMOV UR22, UR10 ;  /* 0x0000000a00167c82 */ /* 0x000fe20008000000 */
[----:B------:R-:W-:-:S07]  /*9420*/  UIADD3 UR10, UR7, 0xe02, URZ ;  /* 0x00000e02070a7890 */ /* 0x000fce000fffe03f */
[----:B------:R-:W-:Y:S01]  /*9430*/  UMOV UR26, UR10 ;  /* 0x0000000a001a7c82 */ /* 0x000fe20008000000 */
[----:B------:R-:W-:Y:S02]  /*9440*/  UIADD3 UR10, UR7, 0xe04, URZ ;  /* 0x00000e04070a7890 */ /* 0x000fe4000fffe03f */
[----:B------:R-:W-:-:S05]  /*9450*/  UIADD3 UR7, UR7, 0xe06, URZ ;  /* 0x00000e0607077890 */ /* 0x000fca000fffe03f */
[----:B------:R-:W-:Y:S02]  /*9460*/  UMOV UR30, UR10 ;  /* 0x0000000a001e7c82 */ /* 0x000fe40008000000 */
[----:B------:R-:W-:Y:S01]  /*9470*/  UMOV UR34, UR7 ;  /* 0x0000000700227c82 */ /* 0x000fe20008000000 */
[----:B------:R-:W-:-:S04]  /*9480*/  UIADD3 UR7, UR36, 0x1, URZ ;  /* 0x0000000124077890 */ /* 0x000fc8000fffe03f */
[----:B------:R-:W-:-:S04]  /*9490*/  UISETP.NE.AND UP0, UPT, UR7, 0x5, UPT ;  /* 0x000000050700788c */ /* 0x000fc8000bf05270 */
[----:B------:R-:W-:Y:S02]  /*94a0*/  USEL UR10, URZ, 0x1, UP0 ;  /* 0x000000013f0a7887 */ /* 0x000fe40008000000 */
[----:B------:R-:W-:-:S04]  /*94b0*/  USEL UR7, UR7, URZ, UP0 ;  /* 0x0000003f07077287 */ /* 0x000fc80008000000 */
[----:B------:R-:W-:Y:S01]  /*94c0*/  LOP3.LUT R18, R16, UR10, RZ, 0x3c, !PT ;  /* 0x0000000a10127c12 */ /* 0x000fe2000f8e3cff */
        /* <DEDUP_REMOVED lines=19> */
[----:B------:R-:W-:Y:S05]  /*9600*/  @!P0 BRA `(.L_x_28) ;  /* 0x0000000000048947 */ /* 0x000fea0003800000 */
[----:B------:R-:W-:Y:S01]  /*9610*/  BPT.TRAP 0x1 ;  /* 0x000000040000795c */ /* 0x000fe20000300000 */
.L_x_28:
[----:B------:R-:W-:Y:S01]  /*9620*/  FMNMX R13, R152, R2, !PT ;  /* 0x00000002980d7209 */ /* 0x000fe20007800000 */
[----:B------:R2:W-:Y:S03]  /*9630*/  STL [R1+0x408], R58 ;  /* 0x0004083a01007387 */ /* 0x0005e60000100800 */
[----:B------:R-:W-:-:S04]  /*9640*/  FMNMX R13, R153, R13, !PT ;  /* 0x0000000d990d7209 */ /* 0x000fc80007800000 */
[----:B------:R-:W-:Y:S01]  /*9650*/  FMNMX R13, R156, R13, !PT ;  /* 0x0000000d9c0d7209 */ /* 0x000fe20007800000 */
[----:B--2---:R-:W2:Y:S03]  /*9660*/  LDL.LU R58, [R1] ;  /* 0x00000000013a7983 */ /* 0x004ea60000300800 */
[----:B------:R-:W-:Y:S01]  /*9670*/  FMNMX R13, R157, R13, !PT ;  /* 0x0000000d9d0d7209 */ /* 0x000fe20007800000 */
[----:B------:R3:W-:Y:S03]  /*9680*/  STL [R1+0x404], R59 ;  /* 0x0004043b01007387 */ /* 0x0007e60000100800 */
[----:B------:R-:W-:-:S04]  /*9690*/  FMNMX R13, R160, R13, !PT ;  /* 0x0000000da00d7209 */ /* 0x000fc80007800000 */
[----:B------:R-:W-:-:S04]  /*96a0*/  FMNMX R13, R161, R13, !PT ;  /* 0x0000000da10d7209 */ /* 0x000fc80007800000 */
[----:B------:R-:W-:Y:S01]  /*96b0*/  FMNMX R13, R164, R13, !PT ;  /* 0x0000000da40d7209 */ /* 0x000fe20007800000 */
[----:B---3--:R-:W3:Y:S03]  /*96c0*/  LDL.LU R59, [R1+0x4] ;  /* 0x00000400013b7983 */ /* 0x008ee60000300800 */
[----:B------:R-:W-:Y:S01]  /*96d0*/  FMNMX R13, R165, R13, !PT ;  /* 0x0000000da50d7209 */ /* 0x000fe20007800000 */
[----:B------:R4:W-:Y:S03]  /*96e0*/  STL [R1+0x400], R62 ;  /* 0x0004003e01007387 */ /* 0x0009e60000100800 */
[----:B------:R-:W-:-:S04]  /*96f0*/  FMNMX R13, R168, R13, !PT ;  /* 0x0000000da80d7209 */ /* 0x000fc80007800000 */
[----:B------:R-:W-:Y:S01]  /*9700*/  FMNMX R13, R169, R13, !PT ;  /* 0x0000000da90d7209 */ /* 0x000fe20007800000 */
[----:B----4-:R-:W4:Y:S03]  /*9710*/  LDL.LU R62, [R1+0x10] ;  /* 0x00001000013e7983 */ /* 0x010f260000300800 */
[----:B------:R-:W-:Y:S01]  /*9720*/  FMNMX R13, R172, R13, !PT ;  /* 0x0000000dac0d7209 */ /* 0x000fe20007800000 */
[----:B------:R1:W-:Y:S03]  /*9730*/  STL [R1+0x3fc], R63 ;  /* 0x0003fc3f01007387 */ /* 0x0003e60000100800 */
[----:B------:R-:W-:-:S04]  /*9740*/  FMNMX R13, R173, R13, !PT ;  /* 0x0000000dad0d7209 */ /* 0x000fc80007800000 */
[----:B------:R-:W-:-:S04]  /*9750*/  FMNMX R13, R176, R13, !PT ;  /* 0x0000000db00d7209 */ /* 0x000fc80007800000 */
[----:B------:R-:W-:Y:S01]  /*9760*/  FMNMX R13, R177, R13, !PT ;  /* 0x0000000db10d7209 */ /* 0x000fe20007800000 */
[----:B-1----:R-:W4:Y:S03]  /*9770*/  LDL.LU R63, [R1+0x14] ;  /* 0x00001400013f7983 */ /* 0x002f260000300800 */
[----:B------:R-:W-:Y:S01]  /*9780*/  FMNMX R13, R180, R13, !PT ;  /* 0x0000000db40d7209 */ /* 0x000fe20007800000 */
[----:B------:R1:W-:Y:S03]  /*9790*/  STL [R1+0x3f8], R66 ;  /* 0x0003f84201007387 */ /* 0x0003e60000100800 */
[----:B------:R-:W-:-:S05]  /*97a0*/  FMNMX R13, R181, R13, !PT ;  /* 0x0000000db50d7209 */ /* 0x000fca0007800000 */
[----:B------:R-:W1:Y:S04]  /*97b0*/  SHFL.BFLY PT, R0, R13, 0x1, 0x1f ;  /* 0x0c201f000d007f89 */ /* 0x000e6800000e0000 */
[----:B-1----:R-:W4:Y:S04]  /*97c0*/  LDL.LU R66, [R1+0x20] ;  /* 0x0000200001427983 */ /* 0x002f280000300800 */
[----:B------:R1:W-:Y:S04]  /*97d0*/  STL [R1+0x3f4], R67 ;  /* 0x0003f44301007387 */ /* 0x0003e80000100800 */
[----:B-1----:R-:W4:Y:S04]  /*97e0*/  LDL.LU R67, [R1+0x24] ;  /* 0x0000240001437983 */ /* 0x002f280000300800 */
[----:B------:R1:W-:Y:S01]  /*97f0*/  STL [R1+0x3f0], R70 ;  /* 0x0003f04601007387 */ /* 0x0003e20000100800 */
[----:B------:R-:W-:-:S05]  /*9800*/  FMNMX R13, R13, R0, !PT ;  /* 0x000000000d0d7209 */ /* 0x000fca0007800000 */
[----:B------:R-:W1:Y:S04]  /*9810*/  SHFL.BFLY PT, R0, R13, 0x2, 0x1f ;  /* 0x0c401f000d007f89 */ /* 0x000e6800000e0000 */
[----:B-1----:R-:W4:Y:S04]  /*9820*/  LDL.LU R70, [R1+0x30] ;  /* 0x0000300001467983 */ /* 0x002f280000300800 */
[----:B------:R1:W-:Y:S04]  /*9830*/  STL [R1+0x3ec], R71 ;  /* 0x0003ec4701007387 */ /* 0x0003e80000100800 */
[----:B-1----:R-:W4:Y:S04]  /*9840*/  LDL.LU R71, [R1+0x34] ;  /* 0x0000340001477983 */ /* 0x002f280000300800 */
[----:B------:R1:W-:Y:S01]  /*9850*/  STL [R1+0x3e8], R74 ;  /* 0x0003e84a01007387 */ /* 0x0003e20000100800 */
[----:B------:R-:W-:-:S04]  /*9860*/  FMNMX R13, R13, R0, !PT ;  /* 0x000000000d0d7209 */ /* 0x000fc80007800000 */
[----:B------:R-:W-:-:S04]  /*9870*/  FSETP.NEU.AND P2, PT, R13, -INF , PT ;  /* 0xff8000000d00780b */ /* 0x000fc80003f4d000 */
[----:B------:R-:W-:Y:S01]  /*9880*/  FSEL R3, R13, RZ, P2 ;  /* 0x000000ff0d037208 */ /* 0x000fe20001000000 */
[----:B-1----:R-:W4:Y:S04]  /*9890*/  LDL.LU R74, [R1+0x40] ;  /* 0x00004000014a7983 */ /* 0x002f280000300800 */
[----:B------:R-:W-:Y:S01]  /*98a0*/  FMUL R0, R3, UR6 ;  /* 0x0000000603007c20 */ /* 0x000fe20008400000 */
[----:B------:R1:W-:Y:S03]  /*98b0*/  STL [R1+0x3e4], R75 ;  /* 0x0003e44b01007387 */ /* 0x0003e60000100800 */
[----:B------:R-:W-:-:S05]  /*98c0*/  FFMA R152, R152, UR6, -R0 ;  /* 0x0000000698987c23 */ /* 0x000fca0008000800 */
[----:B------:R-:W-:Y:S01]  /*98d0*/  FSETP.GEU.AND P6, PT, R152, -126, PT ;  /* 0xc2fc00009800780b */ /* 0x000fe20003fce000 */
[--C-:B------:R-:W-:Y:S01]  /*98e0*/  FFMA R156, R156, UR6, -R0.reuse ;  /* 0x000000069c9c7c23 */ /* 0x100fe20008000800 */
        /* <DEDUP_REMOVED lines=8> */
[----:B------:R-:W-:Y:S01]  /*9970*/  FFMA R165, R165, UR6, -R0 ;  /* 0x00000006a5a57c23 */ /* 0x000fe20008000800 */
[----:B-1----:R-:W4:Y:S02]  /*9980*/  LDL.LU R75, [R1+0x44] ;  /* 0x00004400014b7983 */ /* 0x002f240000300800 */
[----:B------:R-:W-:Y:S01]  /*9990*/  @!P6 FMUL R152, R152, 0.5 ;  /* 0x3f0000009898e820 */ /* 0x000fe20000400000 */
[----:B------:R-:W-:Y:S01]  /*99a0*/  FSETP.GEU.AND P4, PT, R156, -126, PT ;  /* 0xc2fc00009c00780b */ /* 0x000fe20003f8e000 */
[----:B------:R1:W-:Y:S02]  /*99b0*/  STL [R1+0x3e0], R78 ;  /* 0x0003e04e01007387 */ /* 0x0003e40000100800 */
[----:B------:R-:W1:Y:S01]  /*99c0*/  MUFU.EX2 R11, R152 ;  /* 0x00000098000b7308 */ /* 0x000e620000000800 */
[----:B------:R-:W-:-:S02]  /*99d0*/  FSETP.GEU.AND P3, PT, R160, -126, PT ;  /* 0xc2fc0000a000780b */ /* 0x000fc40003f6e000 */
[----:B------:R-:W-:Y:S02]  /*99e0*/  FSETP.GEU.AND P2, PT, R157, -126, PT ;  /* 0xc2fc00009d00780b */ /* 0x000fe40003f4e000 */
[----:B------:R-:W-:Y:S01]  /*99f0*/  FSETP.GEU.AND P5, PT, R153, -126, PT ;  /* 0xc2fc00009900780b */ /* 0x000fe20003fae000 */
[----:B-1----:R-:W4:Y:S04]  /*9a00*/  LDL.LU R78, [R1+0x50] ;  /* 0x00005000014e7983 */ /* 0x002f280000300800 */
[----:B------:R-:W-:Y:S01]  /*9a10*/  @!P4 FMUL R156, R156, 0.5 ;  /* 0x3f0000009c9cc820 */ /* 0x000fe20000400000 */
[----:B------:R1:W-:Y:S01]  /*9a20*/  STL [R1+0x3dc], R79 ;  /* 0x0003dc4f01007387 */ /* 0x0003e20000100800 */
[----:B------:R-:W-:Y:S01]  /*9a30*/  @!P6 FMUL R11, R11, R11 ;  /* 0x0000000b0b0be220 */ /* 0x000fe20000400000 */
[----:B------:R-:W-:Y:S01]  /*9a40*/  FSETP.GEU.AND P6, PT, R161, -126, PT ;  /* 0xc2fc0000a100780b */ /* 0x000fe20003fce000 */
[----:B------:R-:W-:-:S02]  /*9a50*/  @!P3 FMUL R160, R160, 0.5 ;  /* 0x3f000000a0a0b820 */ /* 0x000fc40000400000 */
[----:B------:R-:W-:Y:S01]  /*9a60*/  @!P2 FMUL R157, R157, 0.5 ;  /* 0x3f0000009d9da820 */ /* 0x000fe20000400000 */
[----:B------:R-:W1:Y:S01]  /*9a70*/  MUFU.EX2 R9, R156 ;  /* 0x0000009c00097308 */ /* 0x000e620000000800 */
[----:B------:R-:W-:Y:S01]  /*9a80*/  @!P5 FMUL R153, R153, 0.5 ;  /* 0x3f0000009999d820 */ /* 0x000fe20000400000 */
[----:B-1----:R-:W4:Y:S04]  /*9a90*/  LDL.LU R79, [R1+0x54] ;  /* 0x00005400014f7983 */ /* 0x002f280000300800 */
[----:B------:R1:W-:Y:S02]  /*9aa0*/  STL [R1+0x3d8], R82 ;  /* 0x0003d85201007387 */ /* 0x0003e40000100800 */
[----:B------:R-:W1:Y:S01]  /*9ab0*/  MUFU.EX2 R8, R160 ;  /* 0x000000a000087308 */ /* 0x000e620000000800 */
[----:B------:R-:W-:-:S07]  /*9ac0*/  @!P6 FMUL R161, R161, 0.5 ;  /* 0x3f000000a1a1e820 */ /* 0x000fce0000400000 */
[----:B------:R-:W1:Y:S01]  /*9ad0*/  MUFU.EX2 R7, R157 ;  /* 0x0000009d00077308 */ /* 0x000e620000000800 */
[----:B------:R-:W-:Y:S01]  /*9ae0*/  @!P4 FMUL R9, R9, R9 ;  /* 0x000000090909c220 */ /* 0x000fe20000400000 */
[----:B-1----:R-:W4:Y:S06]  /*9af0*/  LDL.LU R82, [R1+0x60] ;  /* 0x0000600001527983 */ /* 0x002f2c0000300800 */
[----:B------:R-:W1:Y:S08]  /*9b00*/  MUFU.EX2 R160, R161 ;  /* 0x000000a100a07308 */ /* 0x000e700000000800 */
[----:B------:R-:W1:Y:S01]  /*9b10*/  MUFU.EX2 R10, R153 ;  /* 0x00000099000a7308 */ /* 0x000e620000000800 */
[----:B------:R-:W-:Y:S01]  /*9b20*/  @!P3 FMUL R8, R8, R8 ;  /* 0x000000080808b220 */ /* 0x000fe20000400000 */
[----:B------:R-:W-:Y:S01]  /*9b30*/  FSETP.GEU.AND P4, PT, R169, -126, PT ;  /* 0xc2fc0000a900780b */ /* 0x000fe20003f8e000 */
[----:B------:R-:W-:Y:S01]  /*9b40*/  @!P2 FMUL R7, R7, R7 ;  /* 0x000000070707a220 */ /* 0x000fe20000400000 */
[----:B------:R-:W-:Y:S01]  /*9b50*/  FSETP.GEU.AND P3, PT, R177, -126, PT ;  /* 0xc2fc0000b100780b */ /* 0x000fe20003f6e000 */
[----:B------:R1:W-:Y:S01]  /*9b60*/  STL [R1+0x3d4], R83 ;  /* 0x0003d45301007387 */ /* 0x0003e20000100800 */
[----:B------:R-:W-:Y:S01]  /*9b70*/  FSETP.GEU.AND P2, PT, R173, -126, PT ;  /* 0xc2fc0000ad00780b */ /* 0x000fe20003f4e000 */
[----:B-1----:R-:W-:Y:S01]  /*9b80*/  @!P6 FMUL R160, R160, R160 ;  /* 0x000000a0a0a0e220 */ /* 0x002fe20000400000 */
[----:B------:R-:W-:Y:S01]  /*9b90*/  FSETP.GEU.AND P6, PT, R181, -126, PT ;  /* 0xc2fc0000b500780b */ /* 0x000fe20003fce000 */
[----:B------:R-:W-:Y:S01]  /*9ba0*/  @!P5 FMUL R10, R10, R10 ;  /* 0x0000000a0a0ad220 */ /* 0x000fe20000400000 */
[----:B------:R-:W-:-:S05]  /*9bb0*/  FSETP.GEU.AND P5, PT, R165, -126, PT ;  /* 0xc2fc0000a500780b */ /* 0x000fca0003fae000 */
[----:B------:R-:W-:Y:S02]  /*9bc0*/  @!P4 FMUL R169, R169, 0.5 ;  /* 0x3f000000a9a9c820 */ /* 0x000fe40000400000 */
[----:B------:R-:W-:Y:S02]  /*9bd0*/  @!P3 FMUL R177, R177, 0.5 ;  /* 0x3f000000b1b1b820 */ /* 0x000fe40000400000 */
[----:B------:R-:W-:Y:S01]  /*9be0*/  @!P2 FMUL R173, R173, 0.5 ;  /* 0x3f000000adada820 */ /* 0x000fe20000400000 */
[----:B------:R-:W4:Y:S01]  /*9bf0*/  LDL.LU R83, [R1+0x64] ;  /* 0x0000640001537983 */ /* 0x000f220000300800 */
[----:B------:R-:W-:Y:S01]  /*9c00*/  @!P6 FMUL R181, R181, 0.5 ;  /* 0x3f000000b5b5e820 */ /* 0x000fe20000400000 */
[----:B------:R-:W1:Y:S02]  /*9c10*/  MUFU.EX2 R169, R169 ;  /* 0x000000a900a97308 */ /* 0x000e640000000800 */
[----:B------:R1:W-:Y:S01]  /*9c20*/  STL [R1+0x3d0], R86 ;  /* 0x0003d05601007387 */ /* 0x0003e20000100800 */
[----:B------:R-:W-:-:S05]  /*9c30*/  @!P5 FMUL R165, R165, 0.5 ;  /* 0x3f000000a5a5d820 */ /* 0x000fca0000400000 */
[----:B------:R-:W1:Y:S02]  /*9c40*/  MUFU.EX2 R177, R177 ;  /* 0x000000b100b17308 */ /* 0x000e640000000800 */
[----:B-1----:R-:W4:Y:S04]  /*9c50*/  LDL.LU R86, [R1+0x70] ;  /* 0x0000700001567983 */ /* 0x002f280000300800 */
[----:B------:R1:W-:Y:S02]  /*9c60*/  STL [R1+0x3cc], R87 ;  /* 0x0003cc5701007387 */ /* 0x0003e40000100800 */
[----:B------:R-:W2:Y:S08]  /*9c70*/  MUFU.EX2 R173, R173 ;  /* 0x000000ad00ad7308 */ /* 0x000eb00000000800 */
[----:B------:R-:W2:Y:S01]  /*9c80*/  MUFU.EX2 R6, R165 ;  /* 0x000000a500067308 */ /* 0x000ea20000000800 */
[----:B-1----:R-:W4:Y:S04]  /*9c90*/  LDL.LU R87, [R1+0x74] ;  /* 0x0000740001577983 */ /* 0x002f280000300800 */
[----:B------:R1:W-:Y:S03]  /*9ca0*/  STL [R1+0x3c8], R90 ;  /* 0x0003c85a01007387 */ /* 0x0003e60000100800 */
[----:B------:R-:W2:Y:S01]  /*9cb0*/  MUFU.EX2 R181, R181 ;  /* 0x000000b500b57308 */ /* 0x000ea20000000800 */
[--C-:B------:R-:W-:Y:S01]  /*9cc0*/  FFMA R168, R168, UR6, -R0.reuse ;  /* 0x00000006a8a87c23 */ /* 0x100fe20008000800 */
[--C-:B------:R-:W-:Y:S01]  /*9cd0*/  FFMA R176, R176, UR6, -R0.reuse ;  /* 0x00000006b0b07c23 */ /* 0x100fe20008000800 */
[----:B-1----:R-:W4:Y:S04]  /*9ce0*/  LDL.LU R90, [R1+0x80] ;  /* 0x00008000015a7983 */ /* 0x002f280000300800 */
[----:B------:R1:W-:Y:S01]  /*9cf0*/  STL [R1+0x3c4], R91 ;  /* 0x0003c45b01007387 */ /* 0x0003e20000100800 */
[--C-:B------:R-:W-:Y:S01]  /*9d00*/  FFMA R172, R172, UR6, -R0.reuse ;  /* 0x00000006acac7c23 */ /* 0x100fe20008000800 */
[--C-:B------:R-:W-:Y:S01]  /*9d10*/  FFMA R164, R164, UR6, -R0.reuse ;  /* 0x00000006a4a47c23 */ /* 0x100fe20008000800 */
[----:B------:R-:W-:Y:S01]  /*9d20*/  @!P4 FMUL R169, R169, R169 ;  /* 0x000000a9a9a9c220 */ /* 0x000fe20000400000 */
[----:B------:R-:W-:Y:S01]  /*9d30*/  @!P3 FMUL R177, R177, R177 ;  /* 0x000000b1b1b1b220 */ /* 0x000fe20000400000 */
[----:B-1----:R-:W4:Y:S04]  /*9d40*/  LDL.LU R91, [R1+0x84] ;  /* 0x00008400015b7983 */ /* 0x002f280000300800 */
[----:B------:R1:W-:Y:S01]  /*9d50*/  STL [R1+0x3c0], R94 ;  /* 0x0003c05e01007387 */ /* 0x0003e20000100800 */
[----:B------:R-:W-:Y:S01]  /*9d60*/  FSETP.GEU.AND P4, PT, R168, -126, PT ;  /* 0xc2fc0000a800780b */ /* 0x000fe20003f8e000 */
[----:B------:R-:W-:Y:S01]  /*9d70*/  FFMA R0, R180, UR6, -R0 ;  /* 0x00000006b4007c23 */ /* 0x000fe20008000800 */
[----:B------:R-:W-:Y:S01]  /*9d80*/  FSETP.GEU.AND P3, PT, R176, -126, PT ;  /* 0xc2fc0000b000780b */ /* 0x000fe20003f6e000 */
[----:B-1----:R-:W4:Y:S04]  /*9d90*/  LDL.LU R94, [R1+0x90] ;  /* 0x00009000015e7983 */ /* 0x002f280000300800 */
[----:B------:R1:W-:Y:S01]  /*9da0*/  STL [R1+0x3bc], R95 ;  /* 0x0003bc5f01007387 */ /* 0x0003e20000100800 */
[----:B--2---:R-:W-:Y:S01]  /*9db0*/  @!P2 FMUL R173, R173, R173 ;  /* 0x000000adadada220 */ /* 0x004fe20000400000 */
[----:B------:R-:W-:Y:S01]  /*9dc0*/  FSETP.GEU.AND P2, PT, R172, -126, PT ;  /* 0xc2fc0000ac00780b */ /* 0x000fe20003f4e000 */
[----:B------:R-:W-:Y:S01]  /*9dd0*/  @!P5 FMUL R6, R6, R6 ;  /* 0x000000060606d220 */ /* 0x000fe20000400000 */
[----:B-1----:R-:W2:Y:S04]  /*9de0*/  LDL.LU R95, [R1+0x94] ;  /* 0x00009400015f7983 */ /* 0x002ea80000300800 */
[----:B------:R1:W-:Y:S01]  /*9df0*/  STL [R1+0x3b8], R98 ;  /* 0x0003b86201007387 */ /* 0x0003e20000100800 */
[----:B------:R-:W-:Y:S01]  /*9e00*/  @!P6 FMUL R181, R181, R181 ;  /* 0x000000b5b5b5e220 */ /* 0x000fe20000400000 */
[----:B------:R-:W-:-:S02]  /*9e10*/  FSETP.GEU.AND P5, PT, R164, -126, PT ;  /* 0xc2fc0000a400780b */ /* 0x000fc40003fae000 */
[----:B------:R-:W-:Y:S01]  /*9e20*/  FSETP.GEU.AND P6, PT, R0, -126, PT ;  /* 0xc2fc00000000780b */ /* 0x000fe20003fce000 */
[----:B-1----:R-:W2:Y:S04]  /*9e30*/  LDL.LU R98, [R1+0xa0] ;  /* 0x0000a00001627983 */ /* 0x002ea80000300800 */
[----:B------:R1:W-:Y:S04]  /*9e40*/  STL [R1+0x3b4], R99 ;  /* 0x0003b46301007387 */ /* 0x0003e80000100800 */
[----:B-1----:R-:W2:Y:S04]  /*9e50*/  LDL.LU R99, [R1+0xa4] ;  /* 0x0000a40001637983 */ /* 0x002ea80000300800 */
[----:B------:R1:W-:Y:S04]  /*9e60*/  STL [R1+0x3b0], R102 ;  /* 0x0003b06601007387 */ /* 0x0003e80000100800 */
[----:B-1----:R-:W2:Y:S04]  /*9e70*/  LDL.LU R102, [R1+0xb0] ;  /* 0x0000b00001667983 */ /* 0x002ea80000300800 */
[----:B------:R1:W-:Y:S01]  /*9e80*/  STL [R1+0x3ac], R103 ;  /* 0x0003ac6701007387 */ /* 0x0003e20000100800 */
[----:B------:R-:W-:Y:S01]  /*9e90*/  @!P4 FMUL R168, R168, 0.5 ;  /* 0x3f000000a8a8c820 */ /* 0x000fe20000400000 */
[----:B------:R-:W-:-:S02]  /*9ea0*/  @!P3 FMUL R176, R176, 0.5 ;  /* 0x3f000000b0b0b820 */ /* 0x000fc40000400000 */
[----:B-1----:R-:W2:Y:S04]  /*9eb0*/  LDL.LU R103, [R1+0xb4] ;  /* 0x0000b40001677983 */ /* 0x002ea80000300800 */
[----:B------:R1:W-:Y:S01]  /*9ec0*/  STL [R1+0x3a8], R106 ;  /* 0x0003a86a01007387 */ /* 0x0003e20000100800 */
[----:B------:R-:W-:-:S03]  /*9ed0*/  @!P2 FMUL R172, R172, 0.5 ;  /* 0x3f000000acaca820 */ /* 0x000fc60000400000 */
[----:B-1----:R-:W2:Y:S04]  /*9ee0*/  LDL.LU R106, [R1+0xc0] ;  /* 0x0000c000016a7983 */ /* 0x002ea80000300800 */
[----:B------:R1:W-:Y:S01]  /*9ef0*/  STL [R1+0x3a4], R107 ;  /* 0x0003a46b01007387 */ /* 0x0003e20000100800 */
[----:B------:R-:W3:Y:S03]  /*9f00*/  MUFU.EX2 R156, R168 ;  /* 0x000000a8009c7308 */ /* 0x000ee60000000800 */
[----:B-1----:R-:W2:Y:S04]  /*9f10*/  LDL.LU R107, [R1+0xc4] ;  /* 0x0000c400016b7983 */ /* 0x002ea80000300800 */
[----:B------:R1:W-:Y:S01]  /*9f20*/  STL [R1+0x3a0], R110 ;  /* 0x0003a06e01007387 */ /* 0x0003e20000100800 */
[----:B------:R-:W3:Y:S01]  /*9f30*/  MUFU.EX2 R152, R176 ;  /* 0x000000b000987308 */ /* 0x000ee20000000800 */
[----:B------:R-:W-:Y:S01]  /*9f40*/  @!P5 FMUL R164, R164, 0.5 ;  /* 0x3f000000a4a4d820 */ /* 0x000fe20000400000 */
[----:B------:R-:W-:Y:S01]  /*9f50*/  @!P6 FMUL R0, R0, 0.5 ;  /* 0x3f0000000000e820 */ /* 0x000fe20000400000 */
[----:B-1----:R-:W2:Y:S04]  /*9f60*/  LDL.LU R110, [R1+0xd0] ;  /* 0x0000d000016e7983 */ /* 0x002ea80000300800 */
[----:B------:R1:W-:Y:S01]  /*9f70*/  STL [R1+0x39c], R111 ;  /* 0x00039c6f01007387 */ /* 0x0003e20000100800 */
[----:B------:R-:W3:Y:S03]  /*9f80*/  MUFU.EX2 R4, R164 ;  /* 0x000000a400047308 */ /* 0x000ee60000000800 */
[----:B-1----:R-:W2:Y:S04]  /*9f90*/  LDL.LU R111, [R1+0xd4] ;  /* 0x0000d400016f7983 */ /* 0x002ea80000300800 */
[----:B------:R1:W-:Y:S01]  /*9fa0*/  STL [R1+0x398], R114 ;  /* 0x0003987201007387 */ /* 0x0003e20000100800 */
[----:B------:R-:W3:Y:S01]  /*9fb0*/  MUFU.EX2 R172, R172 ;  /* 0x000000ac00ac7308 */ /* 0x000ee20000000800 */
[----:B------:R-:W-:-:S02]  /*9fc0*/  FADD R16, -R3, R2 ;  /* 0x0000000203107221 */ /* 0x000fc40000000100 */
[----:B-1----:R-:W2:Y:S04]  /*9fd0*/  LDL.LU R114, [R1+0xe0] ;  /* 0x0000e00001727983 */ /* 0x002ea80000300800 */
[----:B------:R1:W-:Y:S01]  /*9fe0*/  STL [R1+0x394], R115 ;  /* 0x0003947301007387 */ /* 0x0003e20000100800 */
[----:B------:R3:W3:Y:S01]  /*9ff0*/  MUFU.EX2 R5, R0 ;  /* 0x0000000000057308 */ /* 0x0006e20000000800 */
[----:B------:R-:W-:Y:S01]  /*a000*/  FADD R3, R10, R169 ;  /* 0x000000a90a037221 */ /* 0x000fe20000000000 */
[----:B------:R-:W-:Y:S01]  /*a010*/  FADD R2, R160, R177 ;  /* 0x000000b1a0027221 */ /* 0x000fe20000000000 */
[----:B-1----:R-:W2:Y:S04]  /*a020*/  LDL.LU R115, [R1+0xe4] ;  /* 0x0000e40001737983 */ /* 0x002ea80000300800 */
[----:B------:R1:W-:Y:S01]  /*a030*/  STL [R1+0x390], R118 ;  /* 0x0003907601007387 */ /* 0x0003e20000100800 */
[----:B------:R-:W-:-:S03]  /*a040*/  FADD R3, R3, R2 ;  /* 0x0000000203037221 */ /* 0x000fc60000000000 */
[----:B-1----:R-:W2:Y:S04]  /*a050*/  LDL.LU R118, [R1+0xf0] ;  /* 0x0000f00001767983 */ /* 0x002ea80000300800 */
[----:B------:R1:W-:Y:S01]  /*a060*/  STL [R1+0x38c], R119 ;  /* 0x00038c7701007387 */ /* 0x0003e20000100800 */
[----:B------:R-:W-:Y:S01]  /*a070*/  FADD R2, R7, R173 ;  /* 0x000000ad07027221 */ /* 0x000fe20000000000 */
[----:B---3--:R-:W-:Y:S02]  /*a080*/  FADD R0, R6, R181 ;  /* 0x000000b506007221 */ /* 0x008fe40000000000 */
[----:B-1----:R-:W3:Y:S04]  /*a090*/  LDL.LU R119, [R1+0xf4] ;  /* 0x0000f40001777983 */ /* 0x002ee80000300800 */
[----:B------:R1:W-:Y:S04]  /*a0a0*/  STL [R1+0x388], R122 ;  /* 0x0003887a01007387 */ /* 0x0003e80000100800 */
[----:B-1----:R-:W3:Y:S04]  /*a0b0*/  LDL.LU R122, [R1+0x100] ;  /* 0x00010000017a7983 */ /* 0x002ee80000300800 */
[----:B------:R1:W-:Y:S01]  /*a0c0*/  STL [R1+0x384], R123 ;  /* 0x0003847b01007387 */ /* 0x0003e20000100800 */
[----:B------:R-:W-:-:S03]  /*a0d0*/  FADD R0, R2, R0 ;  /* 0x0000000002007221 */ /* 0x000fc60000000000 */
[----:B-1----:R-:W3:Y:S04]  /*a0e0*/  LDL.LU R123, [R1+0x104] ;  /* 0x00010400017b7983 */ /* 0x002ee80000300800 */
[----:B------:R1:W-:Y:S01]  /*a0f0*/  STL [R1+0x380], R126 ;  /* 0x0003807e01007387 */ /* 0x0003e20000100800 */
[----:B------:R-:W-:Y:S01]  /*a100*/  @!P4 FMUL R156, R156, R156 ;  /* 0x0000009c9c9cc220 */ /* 0x000fe20000400000 */
[----:B------:R-:W-:Y:S02]  /*a110*/  @!P3 FMUL R152, R152, R152 ;  /* 0x000000989898b220 */ /* 0x000fe40000400000 */
[----:B-1----:R-:W3:Y:S04]  /*a120*/  LDL.LU R126, [R1+0x110] ;  /* 0x00011000017e7983 */ /* 0x002ee80000300800 */
[----:B------:R1:W-:Y:S01]  /*a130*/  STL [R1+0x37c], R127 ;  /* 0x00037c7f01007387 */ /* 0x0003e20000100800 */
[----:B------:R-:W-:-:S03]  /*a140*/  FADD R12, R3, R0 ;  /* 0x00000000030c7221 */ /* 0x000fc60000000000 */
[----:B-1----:R-:W3:Y:S04]  /*a150*/  LDL.LU R127, [R1+0x114] ;  /* 0x00011400017f7983 */ /* 0x002ee80000300800 */
[----:B------:R1:W-:Y:S01]  /*a160*/  STL [R1+0x378], R130 ;  /* 0x0003788201007387 */ /* 0x0003e20000100800 */
[----:B------:R-:W-:Y:S01]  /*a170*/  FADD R2, R11, R156 ;  /* 0x0000009c0b027221 */ /* 0x000fe20000000000 */
[----:B------:R-:W-:Y:S02]  /*a180*/  FADD R0, R8, R152 ;  /* 0x0000009808007221 */ /* 0x000fe40000000000 */
[----:B-1----:R-:W3:Y:S04]  /*a190*/  LDL.LU R130, [R1+0x120] ;  /* 0x0001200001827983 */ /* 0x002ee80000300800 */
[----:B------:R1:W-:Y:S01]  /*a1a0*/  STL [R1+0x374], R131 ;  /* 0x0003748301007387 */ /* 0x0003e20000100800 */
[----:B------:R-:W-:Y:S01]  /*a1b0*/  @!P5 FMUL R4, R4, R4 ;  /* 0x000000040404d220 */ /* 0x000fe20000400000 */
[----:B------:R-:W-:Y:S01]  /*a1c0*/  @!P2 FMUL R172, R172, R172 ;  /* 0x000000acacaca220 */ /* 0x000fe20000400000 */
[----:B------:R-:W-:Y:S01]  /*a1d0*/  @!P6 FMUL R5, R5, R5 ;  /* 0x000000050505e220 */ /* 0x000fe20000400000 */
[----:B-1----:R-:W3:Y:S04]  /*a1e0*/  LDL.LU R131, [R1+0x124] ;  /* 0x0001240001837983 */ /* 0x002ee80000300800 */
[----:B------:R1:W-:Y:S01]  /*a1f0*/  STL [R1+0x370], R134 ;  /* 0x0003708601007387 */ /* 0x0003e20000100800 */
[----:B------:R-:W-:Y:S01]  /*a200*/  FADD R3, R2, R0 ;  /* 0x0000000002037221 */ /* 0x000fe20000000000 */
[----:B------:R-:W-:-:S02]  /*a210*/  FADD R2, R9, R172 ;  /* 0x000000ac09027221 */ /* 0x000fc40000000000 */
[----:B-1----:R-:W3:Y:S04]  /*a220*/  LDL.LU R134, [R1+0x130] ;  /* 0x0001300001867983 */ /* 0x002ee80000300800 */
[----:B------:R1:W-:Y:S01]  /*a230*/  STL [R1+0x36c], R135 ;  /* 0x00036c8701007387 */ /* 0x0003e20000100800 */
[----:B------:R-:W-:-:S03]  /*a240*/  FADD R0, R4, R5 ;  /* 0x0000000504007221 */ /* 0x000fc60000000000 */
[----:B-1----:R-:W3:Y:S04]  /*a250*/  LDL.LU R135, [R1+0x134] ;  /* 0x0001340001877983 */ /* 0x002ee80000300800 */
[----:B------:R1:W-:Y:S01]  /*a260*/  STL [R1+0x368], R138 ;  /* 0x0003688a01007387 */ /* 0x0003e20000100800 */
[----:B------:R-:W-:-:S03]  /*a270*/  FADD R0, R2, R0 ;  /* 0x0000000002007221 */ /* 0x000fc60000000000 */
[----:B-1----:R-:W3:Y:S04]  /*a280*/  LDL.LU R138, [R1+0x140] ;  /* 0x00014000018a7983 */ /* 0x002ee80000300800 */
[----:B------:R1:W-:Y:S01]  /*a290*/  STL [R1+0x364], R139 ;  /* 0x0003648b01007387 */ /* 0x0003e20000100800 */
[----:B------:R-:W-:-:S03]  /*a2a0*/  FMNMX R2, R154, R15, !PT ;  /* 0x0000000f9a027209 */ /* 0x000fc60007800000 */
[----:B-1----:R-:W3:Y:S04]  /*a2b0*/  LDL.LU R139, [R1+0x144] ;  /* 0x00014400018b7983 */ /* 0x002ee80000300800 */
[----:B------:R1:W-:Y:S01]  /*a2c0*/  STL [R1+0x360], R142 ;  /* 0x0003608e01007387 */ /* 0x0003e20000100800 */
[----:B------:R-:W-:-:S03]  /*a2d0*/  FMNMX R2, R155, R2, !PT ;  /* 0x000000029b027209 */ /* 0x000fc60007800000 */
[----:B-1----:R-:W3:Y:S04]  /*a2e0*/  LDL.LU R142, [R1+0x150] ;  /* 0x00015000018e7983 */ /* 0x002ee80000300800 */
[----:B------:R1:W-:Y:S04]  /*a2f0*/  STL [R1+0x35c], R143 ;  /* 0x00035c8f01007387 */ /* 0x0003e80000100800 */
        /* <DEDUP_REMOVED lines=26> */
[----:B------:R-:W3:Y:S04]  /*a4a0*/  LDL.LU R19, [R1+0x1f4] ;  /* 0x0001f40001137983 */ /* 0x000ee80000300800 */
        /* <DEDUP_REMOVED lines=46> */
[----:B------:R-:W-:-:S03]  /*a790*/  FADD R0, R3, R0 ;  /* 0x0000000003007221 */ /* 0x000fc60000000000 */
[----:B-1----:R-:W3:Y:S04]  /*a7a0*/  LDL.LU R203, [R1+0x98] ;  /* 0x0000980001cb7983 */ /* 0x002ee80000300800 */
[----:B------:R1:W-:Y:S04]  /*a7b0*/  STL [R1+0x2e4], R202 ;  /* 0x0002e4ca01007387 */ /* 0x0003e80000100800 */
[----:B-1----:R-:W3:Y:S04]  /*a7c0*/  LDL.LU R202, [R1+0x9c] ;  /* 0x00009c0001ca7983 */ /* 0x002ee80000300800 */
[----:B------:R1:W-:Y:S04]  /*a7d0*/  STL [R1+0x2e0], R201 ;  /* 0x0002e0c901007387 */ /* 0x0003e80000100800 */
[----:B------:R-:W4:Y:S04]  /*a7e0*/  SHFL.BFLY PT, R3, R2, 0x1, 0x1f ;  /* 0x0c201f0002037f89 */ /* 0x000f2800000e0000 */
[----:B-1----:R-:W3:Y:S04]  /*a7f0*/  LDL.LU R201, [R1+0xa8] ;  /* 0x0000a80001c97983 */ /* 0x002ee80000300800 */
[----:B------:R1:W-:Y:S04]  /*a800*/  STL [R1+0x2dc], R200 ;  /* 0x0002dcc801007387 */ /* 0x0003e80000100800 */
        /* <DEDUP_REMOVED lines=17> */
[----:B------:R1:W-:Y:S01]  /*a920*/  STL [R1+0x2b8], R191 ;  /* 0x0002b8bf01007387 */ /* 0x0003e20000100800 */
[----:B----4-:R-:W-:-:S03]  /*a930*/  FMNMX R2, R2, R3, !PT ;  /* 0x0000000302027209 */ /* 0x010fc60007800000 */
[----:B-1----:R-:W4:Y:S04]  /*a940*/  LDL.LU R191, [R1+0xf8] ;  /* 0x0000f80001bf7983 */ /* 0x002f280000300800 */
[----:B------:R1:W-:Y:S04]  /*a950*/  STL [R1+0x2b4], R190 ;  /* 0x0002b4be01007387 */ /* 0x0003e80000100800 */
[----:B-1----:R-:W4:Y:S04]  /*a960*/  LDL.LU R190, [R1+0xfc] ;  /* 0x0000fc0001be7983 */ /* 0x002f280000300800 */
[----:B------:R1:W-:Y:S01]  /*a970*/  STL [R1+0x2b0], R189 ;  /* 0x0002b0bd01007387 */ /* 0x0003e20000100800 */
[----:B------:R-:W-:-:S03]  /*a980*/  FADD R14, R0, R12 ;  /* 0x0000000c000e7221 */ /* 0x000fc60000000000 */
[----:B-1----:R-:W4:Y:S04]  /*a990*/  LDL.LU R189, [R1+0x108] ;  /* 0x0001080001bd7983 */ /* 0x002f280000300800 */
[----:B------:R1:W-:Y:S04]  /*a9a0*/  STL [R1+0x2ac], R188 ;  /* 0x0002acbc01007387 */ /* 0x0003e80000100800 */
[----:B-1----:R-:W4:Y:S04]  /*a9b0*/  LDL.LU R188, [R1+0x10c] ;  /* 0x00010c0001bc7983 */ /* 0x002f280000300800 */
[----:B------:R1:W-:Y:S04]  /*a9c0*/  STL [R1+0x2a8], R187 ;  /* 0x0002a8bb01007387 */ /* 0x0003e80000100800 */
[----:B------:R-:W2:Y:S04]  /*a9d0*/  SHFL.BFLY PT, R12, R2, 0x2, 0x1f ;  /* 0x0c401f00020c7f89 */ /* 0x000ea800000e0000 */
[----:B-1----:R-:W4:Y:S04]  /*a9e0*/  LDL.LU R187, [R1+0x118] ;  /* 0x0001180001bb7983 */ /* 0x002f280000300800 */
[----:B------:R1:W-:Y:S04]  /*a9f0*/  STL [R1+0x2a4], R186 ;  /* 0x0002a4ba01007387 */ /* 0x0003e80000100800 */
        /* <DEDUP_REMOVED lines=11> */
[----:B------:R-:W4:Y:S04]  /*aab0*/  LDL.LU R235, [R1+0x1c8] ;  /* 0x0001c80001eb7983 */ /* 0x000f280000300800 */
        /* <DEDUP_REMOVED lines=10> */
[----:B------:R-:W4:Y:S01]  /*ab60*/  LDL.LU R165, [R1+0x1d0] ;  /* 0x0001d00001a57983 */ /* 0x000f220000300800 */
[----:B------:R-:W-:-:S03]  /*ab70*/  FMUL R0, R16, UR6 ;  /* 0x0000000610007c20 */ /* 0x000fc60008400000 */
[----:B------:R-:W4:Y:S04]  /*ab80*/  LDL.LU R180, [R1+0x1bc] ;  /* 0x0001bc0001b47983 */ /* 0x000f280000300800 */
[----:B------:R-:W4:Y:S01]  /*ab90*/  LDL.LU R164, [R1+0x1c4] ;  /* 0x0001c40001a47983 */ /* 0x000f220000300800 */
[----:B--2---:R-:W-:-:S03]  /*aba0*/  FMNMX R12, R2, R12, !PT ;  /* 0x0000000c020c7209 */ /* 0x004fc60007800000 */
[----:B------:R-:W2:Y:S04]  /*abb0*/  LDL.LU R168, [R1+0x1b8] ;  /* 0x0001b80001a87983 */ /* 0x000ea80000300800 */
[----:B------:R-:W2:Y:S04]  /*abc0*/  LDL.LU R176, [R1+0x1ac] ;  /* 0x0001ac0001b07983 */ /* 0x000ea80000300800 */
[----:B------:R-:W4:Y:S01]  /*abd0*/  LDL.LU R16, [R1+0x1c0] ;  /* 0x0001c00001107983 */ /* 0x000f220000300800 */
[----:B------:R-:W-:-:S03]  /*abe0*/  FSETP.GEU.AND P2, PT, R0, -126, PT ;  /* 0xc2fc00000000780b */ /* 0x000fc60003f4e000 */
[----:B------:R-:W2:Y:S04]  /*abf0*/  LDL.LU R3, [R1+0x1b4] ;  /* 0x0001b40001037983 */ /* 0x000ea80000300800 */
[----:B------:R-:W4:Y:S06]  /*ac00*/  LDL.LU R2, [R1+0x1b0] ;  /* 0x0001b00001027983 */ /* 0x000f2c0000300800 */
[----:B------:R-:W-:-:S06]  /*ac10*/  @!P2 FMUL R0, R0, 0.5 ;  /* 0x3f0000000000a820 */ /* 0x000fcc0000400000 */
[----:B------:R-:W1:Y:S02]  /*ac20*/  MUFU.EX2 R0, R0 ;  /* 0x0000000000007308 */ /* 0x000e640000000800 */
[----:B-1----:R-:W-:-:S04]  /*ac30*/  @!P2 FMUL R0, R0, R0 ;  /* 0x000000000000a220 */ /* 0x002fc80000400000 */
[-C--:B------:R-:W-:Y:S01]  /*ac40*/  FMUL R58, R58, R0.reuse ;  /* 0x000000003a3a7220 */ /* 0x080fe20000400000 */
[-C--:B------:R-:W-:Y:S01]  /*ac50*/  FMUL R59, R59, R0.reuse ;  /* 0x000000003b3b7220 */ /* 0x080fe20000400000 */
[-C--:B------:R-:W-:Y:S01]  /*ac60*/  FMUL R62, R62, R0.reuse ;  /* 0x000000003e3e7220 */ /* 0x080fe20000400000 */
[-C--:B------:R-:W-:Y:S02]  /*ac70*/  FMUL R63, R63, R0.reuse ;  /* 0x000000003f3f7220 */ /* 0x080fe40000400000 */
[----:B------:R1:W-:Y:S01]  /*ac80*/  STL [R1], R58 ;  /* 0x0000003a01007387 */ /* 0x0003e20000100800 */
[-C--:B------:R-:W-:Y:S01]  /*ac90*/  FMUL R66, R66, R0.reuse ;  /* 0x0000000042427220 */ /* 0x080fe20000400000 */
[-C--:B------:R-:W-:Y:S01]  /*aca0*/  FMUL R67, R67, R0.reuse ;  /* 0x0000000043437220 */ /* 0x080fe20000400000 */
[-C--:B------:R-:W-:Y:S01]  /*acb0*/  FMUL R70, R70, R0.reuse ;  /* 0x0000000046467220 */ /* 0x080fe20000400000 */
[----:B-1----:R-:W2:Y:S04]  /*acc0*/  LDL.LU R58, [R1+0x408] ;  /* 0x00040800013a7983 */ /* 0x002ea80000300800 */
[----:B------:R1:W-:Y:S01]  /*acd0*/  STL [R1+0x4], R59 ;  /* 0x0000043b01007387 */ /* 0x0003e20000100800 */
[-C--:B------:R-:W-:Y:S01]  /*ace0*/  FMUL R71, R71, R0.reuse ;  /* 0x0000000047477220 */ /* 0x080fe20000400000 */
[----:B------:R-:W-:-:S02]  /*acf0*/  FMUL R74, R74, R0 ;  /* 0x000000004a4a7220 */ /* 0x000fc40000400000 */
[----:B-1----:R-:W2:Y:S04]  /*ad00*/  LDL.LU R59, [R1+0x404] ;  /* 0x00040400013b7983 */ /* 0x002ea80000300800 */
[----:B------:R1:W-:Y:S01]  /*ad10*/  STL [R1+0x10], R62 ;  /* 0x0000103e01007387 */ /* 0x0003e20000100800 */
[----:B------:R-:W-:-:S03]  /*ad20*/  FMUL R75, R75, R0 ;  /* 0x000000004b4b7220 */ /* 0x000fc60000400000 */
        /* <DEDUP_REMOVED lines=65> */
[----:B---3--:R-:W-:-:S03]  /*b140*/  FMUL R119, R119, R0 ;  /* 0x0000000077777220 */ /* 0x008fc60000400000 */
[----:B-1----:R-:W3:Y:S04]  /*b150*/  LDL.LU R106, [R1+0x3a8] ;  /* 0x0003a800016a7983 */ /* 0x002ee80000300800 */
[----:B------:R1:W-:Y:S01]  /*b160*/  STL [R1+0xc4], R107 ;  /* 0x0000c46b01007387 */ /* 0x0003e20000100800 */
[----:B------:R-:W-:-:S03]  /*b170*/  FMUL R122, R122, R0 ;  /* 0x000000007a7a7220 */ /* 0x000fc60000400000 */
[----:B-1----:R-:W3:Y:S04]  /*b180*/  LDL.LU R107, [R1+0x3a4] ;  /* 0x0003a400016b7983 */ /* 0x002ee80000300800 */
[----:B------:R1:W-:Y:S01]  /*b190*/  STL [R1+0xd0], R110 ;  /* 0x0000d06e01007387 */ /* 0x0003e20000100800 */
[-C--:B------:R-:W-:Y:S01]  /*b1a0*/  FMUL R123, R123, R0.reuse ;  /* 0x000000007b7b7220 */ /* 0x080fe20000400000 */
[----:B------:R-:W-:Y:S02]  /*b1b0*/  FSETP.NEU.AND P2, PT, R12, -INF , PT ;  /* 0xff8000000c00780b */ /* 0x000fe40003f4d000 */
[----:B-1----:R-:W3:Y:S04]  /*b1c0*/  LDL.LU R110, [R1+0x3a0] ;  /* 0x0003a000016e7983 */ /* 0x002ee80000300800 */
[----:B------:R1:W-:Y:S01]  /*b1d0*/  STL [R1+0xd4], R111 ;  /* 0x0000d46f01007387 */ /* 0x0003e20000100800 */
[----:B------:R-:W-:-:S03]  /*b1e0*/  FMUL R126, R126, R0 ;  /* 0x000000007e7e7220 */ /* 0x000fc60000400000 */
[----:B-1----:R-:W3:Y:S04]  /*b1f0*/  LDL.LU R111, [R1+0x39c] ;  /* 0x00039c00016f7983 */ /* 0x002ee80000300800 */
[----:B------:R1:W-:Y:S01]  /*b200*/  STL [R1+0xe0], R114 ;  /* 0x0000e07201007387 */ /* 0x0003e20000100800 */
[----:B------:R-:W-:Y:S01]  /*b210*/  FFMA R21, R0, R21, R14 ;  /* 0x0000001500157223 */ /* 0x000fe2000000000e */
[-C--:B------:R-:W-:Y:S02]  /*b220*/  FMUL R127, R127, R0.reuse ;  /* 0x000000007f7f7220 */ /* 0x080fe40000400000 */
[----:B-1----:R-:W3:Y:S04]  /*b230*/  LDL.LU R114, [R1+0x398] ;  /* 0x0003980001727983 */ /* 0x002ee80000300800 */
[----:B------:R1:W-:Y:S01]  /*b240*/  STL [R1+0xe4], R115 ;  /* 0x0000e47301007387 */ /* 0x0003e20000100800 */
[----:B------:R-:W-:Y:S01]  /*b250*/  FSEL R14, R12, RZ, P2 ;  /* 0x000000ff0c0e7208 */ /* 0x000fe20001000000 */
[----:B------:R-:W-:-:S02]  /*b260*/  FMUL R130, R130, R0 ;  /* 0x0000000082827220 */ /* 0x000fc40000400000 */
[----:B-1----:R-:W3:Y:S04]  /*b270*/  LDL.LU R115, [R1+0x394] ;  /* 0x0003940001737983 */ /* 0x002ee80000300800 */
[----:B------:R1:W-:Y:S01]  /*b280*/  STL [R1+0xf0], R118 ;  /* 0x0000f07601007387 */ /* 0x0003e20000100800 */
[-C--:B------:R-:W-:Y:S01]  /*b290*/  FMUL R131, R131, R0.reuse ;  /* 0x0000000083837220 */ /* 0x080fe20000400000 */
[-C--:B------:R-:W-:Y:S02]  /*b2a0*/  FMUL R134, R134, R0.reuse ;  /* 0x0000000086867220 */ /* 0x080fe40000400000 */
[----:B-1----:R-:W3:Y:S04]  /*b2b0*/  LDL.LU R118, [R1+0x390] ;  /* 0x0003900001767983 */ /* 0x002ee80000300800 */
[----:B------:R1:W-:Y:S01]  /*b2c0*/  STL [R1+0xf4], R119 ;  /* 0x0000f47701007387 */ /* 0x0003e20000100800 */
[-C--:B------:R-:W-:Y:S01]  /*b2d0*/  FMUL R135, R135, R0.reuse ;  /* 0x0000000087877220 */ /* 0x080fe20000400000 */
[-C--:B------:R-:W-:Y:S01]  /*b2e0*/  FMUL R138, R138, R0.reuse ;  /* 0x000000008a8a7220 */ /* 0x080fe20000400000 */
[-C--:B------:R-:W-:Y:S01]  /*b2f0*/  FMUL R139, R139, R0.reuse ;  /* 0x000000008b8b7220 */ /* 0x080fe20000400000 */
[-C--:B------:R-:W-:Y:S01]  /*b300*/  FMUL R142, R142, R0.reuse ;  /* 0x000000008e8e7220 */ /* 0x080fe20000400000 */
[----:B-1----:R-:W3:Y:S04]  /*b310*/  LDL.LU R119, [R1+0x38c] ;  /* 0x00038c0001777983 */ /* 0x002ee80000300800 */
[----:B------:R1:W-:Y:S01]  /*b320*/  STL [R1+0x100], R122 ;  /* 0x0001007a01007387 */ /* 0x0003e20000100800 */
[-C--:B------:R-:W-:Y:S01]  /*b330*/  FMUL R143, R143, R0.reuse ;  /* 0x000000008f8f7220 */ /* 0x080fe20000400000 */
[-C--:B------:R-:W-:Y:S01]  /*b340*/  FMUL R146, R146, R0.reuse ;  /* 0x0000000092927220 */ /* 0x080fe20000400000 */
[-C--:B------:R-:W-:Y:S01]  /*b350*/  FMUL R147, R147, R0.reuse ;  /* 0x0000000093937220 */ /* 0x080fe20000400000 */
[-C--:B------:R-:W-:Y:S01]  /*b360*/  FMUL R150, R150, R0.reuse ;  /* 0x0000000096967220 */ /* 0x080fe20000400000 */
[-C--:B------:R-:W-:Y:S01]  /*b370*/  FMUL R151, R151, R0.reuse ;  /* 0x0000000097977220 */ /* 0x080fe20000400000 */
[-C--:B------:R-:W-:Y:S01]  /*b380*/  FMUL R227, R227, R0.reuse ;  /* 0x00000000e3e37220 */ /* 0x080fe20000400000 */
[----:B-1----:R-:W3:Y:S01]  /*b390*/  LDL.LU R122, [R1+0x388] ;  /* 0x00038800017a7983 */ /* 0x002ee20000300800 */
[----:B------:R-:W-:-:S03]  /*b3a0*/  FMUL R226, R226, R0 ;  /* 0x00000000e2e27220 */ /* 0x000fc60000400000 */
[----:B------:R1:W-:Y:S01]  /*b3b0*/  STL [R1+0x104], R123 ;  /* 0x0001047b01007387 */ /* 0x0003e20000100800 */
[-C--:B------:R-:W-:Y:S01]  /*b3c0*/  FMUL R225, R225, R0.reuse ;  /* 0x00000000e1e17220 */ /* 0x080fe20000400000 */
[-C--:B------:R-:W-:Y:S01]  /*b3d0*/  FMUL R224, R224, R0.reuse ;  /* 0x00000000e0e07220 */ /* 0x080fe20000400000 */
[-C--:B------:R-:W-:Y:S01]  /*b3e0*/  FMUL R223, R223, R0.reuse ;  /* 0x00000000dfdf7220 */ /* 0x080fe20000400000 */
[-C--:B------:R-:W-:Y:S01]  /*b3f0*/  FMUL R222, R222, R0.reuse ;  /* 0x00000000dede7220 */ /* 0x080fe20000400000 */
[-C--:B----4-:R-:W-:Y:S01]  /*b400*/  FMUL R2, R2, R0.reuse ;  /* 0x0000000002027220 */ /* 0x090fe20000400000 */
[-C--:B--2---:R-:W-:Y:S01]  /*b410*/  FMUL R3, R3, R0.reuse ;  /* 0x0000000003037220 */ /* 0x084fe20000400000 */
[-C--:B------:R-:W-:Y:S01]  /*b420*/  FMUL R16, R16, R0.reuse ;  /* 0x0000000010107220 */ /* 0x080fe20000400000 */
[-C--:B------:R-:W-:Y:S01]  /*b430*/  FMUL R164, R164, R0.reuse ;  /* 0x00000000a4a47220 */ /* 0x080fe20000400000 */
[----:B-1----:R-:W2:Y:S01]  /*b440*/  LDL.LU R123, [R1+0x384] ;  /* 0x00038400017b7983 */ /* 0x002ea20000300800 */
[-C--:B------:R-:W-:Y:S01]  /*b450*/  FMUL R165, R165, R0.reuse ;  /* 0x00000000a5a57220 */ /* 0x080fe20000400000 */
[-C--:B------:R-:W-:Y:S01]  /*b460*/  FMUL R161, R161, R0.reuse ;  /* 0x00000000a1a17220 */ /* 0x080fe20000400000 */
[-C--:B------:R-:W-:Y:S01]  /*b470*/  FMUL R157, R157, R0.reuse ;  /* 0x000000009d9d7220 */ /* 0x080fe20000400000 */
[----:B------:R1:W-:Y:S01]  /*b480*/  STL [R1+0x110], R126 ;  /* 0x0001107e01007387 */ /* 0x0003e20000100800 */
[-C--:B------:R-:W-:Y:S01]  /*b490*/  FMUL R153, R153, R0.reuse ;  /* 0x0000000099997220 */ /* 0x080fe20000400000 */
        /* <DEDUP_REMOVED lines=8> */
[----:B-1----:R-:W4:Y:S01]  /*b520*/  LDL.LU R126, [R1+0x380] ;  /* 0x00038000017e7983 */ /* 0x002f220000300800 */
        /* <DEDUP_REMOVED lines=57> */
[----:B------:R-:W-:Y:S01]  /*b8c0*/  FMUL R149, R149, R0 ;  /* 0x0000000095957220 */ /* 0x000fe20000400000 */
[----:B------:R1:W-:Y:S01]  /*b8d0*/  STL [R1+0x114], R127 ;  /* 0x0001147f01007387 */ /* 0x0003e20000100800 */
[----:B------:R-:W-:-:S04]  /*b8e0*/  FMUL R0, R14, UR6 ;  /* 0x000000060e007c20 */ /* 0x000fc80008400000 */
[----:B------:R-:W-:Y:S01]  /*b8f0*/  FFMA R154, R154, UR6, -R0 ;  /* 0x000000069a9a7c23 */ /* 0x000fe20008000800 */
[----:B-1----:R-:W4:Y:S04]  /*b900*/  LDL.LU R127, [R1+0x37c] ;  /* 0x00037c00017f7983 */ /* 0x002f280000300800 */
[----:B------:R1:W-:Y:S01]  /*b910*/  STL [R1+0x120], R130 ;  /* 0x0001208201007387 */ /* 0x0003e20000100800 */
[----:B------:R-:W-:-:S03]  /*b920*/  FSETP.GEU.AND P6, PT, R154, -126, PT ;  /* 0xc2fc00009a00780b */ /* 0x000fc60003fce000 */
        /* <DEDUP_REMOVED lines=9> */
[----:B------:R1:W-:Y:S01]  /*b9c0*/  STL [R1+0x144], R139 ;  /* 0x0001448b01007387 */ /* 0x0003e20000100800 */
[----:B------:R-:W-:-:S03]  /*b9d0*/  FFMA R155, R155, UR6, -R0 ;  /* 0x000000069b9b7c23 */ /* 0x000fc60008000800 */
[----:B-1----:R-:W4:Y:S04]  /*b9e0*/  LDL.LU R139, [R1+0x364] ;  /* 0x00036400018b7983 */ /* 0x002f280000300800 */
[----:B------:R1:W-:Y:S01]  /*b9f0*/  STL [R1+0x150], R142 ;  /* 0x0001508e01007387 */ /* 0x0003e20000100800 */
[----:B------:R-:W-:-:S03]  /*ba00*/  @!P6 FMUL R154, R154, 0.5 ;  /* 0x3f0000009a9ae820 */ /* 0x000fc60000400000 */
[----:B-1----:R-:W4:Y:S04]  /*ba10*/  LDL.LU R142, [R1+0x360] ;  /* 0x00036000018e7983 */ /* 0x002f280000300800 */
[----:B------:R1:W-:Y:S01]  /*ba20*/  STL [R1+0x154], R143 ;  /* 0x0001548f01007387 */ /* 0x0003e20000100800 */
[----:B------:R-:W-:-:S03]  /*ba30*/  FSETP.GEU.AND P2, PT, R155, -126, PT ;  /* 0xc2fc00009b00780b */ /* 0x000fc60003f4e000 */
[----:B-1----:R-:W4:Y:S04]  /*ba40*/  LDL.LU R143, [R1+0x35c] ;  /* 0x00035c00018f7983 */ /* 0x002f280000300800 */
[----:B------:R1:W-:Y:S01]  /*ba50*/  STL [R1+0x160], R146 ;  /* 0x0001609201007387 */ /* 0x0003e20000100800 */
[----:B------:R-:W3:Y:S03]  /*ba60*/  MUFU.EX2 R154, R154 ;  /* 0x0000009a009a7308 */ /* 0x000ee60000000800 */
        /* <DEDUP_REMOVED lines=8> */
[----:B------:R1:W-:Y:S04]  /*baf0*/  STL [R1+0x180], R227 ;  /* 0x000180e301007387 */ /* 0x0003e80000100800 */
[----:B-1----:R1:W5:Y:S04]  /*bb00*/  LDL.LU R227, [R1+0x348] ;  /* 0x0003480001e37983 */ /* 0x0023680000300800 */
[----:B------:R1:W-:Y:S04]  /*bb10*/  STL [R1+0x184], R226 ;  /* 0x000184e201007387 */ /* 0x0003e80000100800 */
[----:B-1----:R1:W5:Y:S04]  /*bb20*/  LDL.LU R226, [R1+0x344] ;  /* 0x0003440001e27983 */ /* 0x0023680000300800 */
[----:B------:R3:W-:Y:S01]  /*bb30*/  STL [R1+0x190], R225 ;  /* 0x000190e101007387 */ /* 0x0007e20000100800 */
[----:B------:R-:W-:Y:S01]  /*bb40*/  FFMA R158, R158, UR6, -R0 ;  /* 0x000000069e9e7c23 */ /* 0x000fe20008000800 */
[----:B------:R-:W-:-:S02]  /*bb50*/  @!P2 FMUL R155, R155, 0.5 ;  /* 0x3f0000009b9ba820 */ /* 0x000fc40000400000 */
[----:B---3--:R1:W5:Y:S04]  /*bb60*/  LDL.LU R225, [R1+0x340] ;  /* 0x0003400001e17983 */ /* 0x0083680000300800 */
[----:B------:R3:W-:Y:S01]  /*bb70*/  STL [R1+0x194], R224 ;  /* 0x000194e001007387 */ /* 0x0007e20000100800 */
[----:B------:R-:W-:Y:S01]  /*bb80*/  FSETP.GEU.AND P5, PT, R162, -126, PT ;  /* 0xc2fc0000a200780b */ /* 0x000fe20003fae000 */
[--C-:B------:R-:W-:Y:S02]  /*bb90*/  FFMA R163, R163, UR6, -R0.reuse ;  /* 0x00000006a3a37c23 */ /* 0x100fe40008000800 */
[----:B---3--:R1:W5:Y:S04]  /*bba0*/  LDL.LU R224, [R1+0x33c] ;  /* 0x00033c0001e07983 */ /* 0x0083680000300800 */
[----:B------:R3:W-:Y:S01]  /*bbb0*/  STL [R1+0x1a0], R223 ;  /* 0x0001a0df01007387 */ /* 0x0007e20000100800 */
[----:B------:R-:W-:-:S03]  /*bbc0*/  FFMA R159, R159, UR6, -R0 ;  /* 0x000000069f9f7c23 */ /* 0x000fc60008000800 */
[----:B---3--:R1:W5:Y:S04]  /*bbd0*/  LDL.LU R223, [R1+0x338] ;  /* 0x0003380001df7983 */ /* 0x0083680000300800 */
[----:B------:R3:W-:Y:S01]  /*bbe0*/  STL [R1+0x1a4], R222 ;  /* 0x0001a4de01007387 */ /* 0x0007e20000100800 */
[----:B------:R-:W-:Y:S01]  /*bbf0*/  FSETP.GEU.AND P3, PT, R158, -126, PT ;  /* 0xc2fc00009e00780b */ /* 0x000fe20003f6e000 */
[----:B------:R-:W-:Y:S02]  /*bc00*/  @!P6 FMUL R154, R154, R154 ;  /* 0x0000009a9a9ae220 */ /* 0x000fe40000400000 */
[----:B---3--:R1:W5:Y:S04]  /*bc10*/  LDL.LU R222, [R1+0x334] ;  /* 0x0003340001de7983 */ /* 0x0083680000300800 */
[----:B------:R-:W-:Y:S04]  /*bc20*/  STL [R1+0x1b0], R2 ;  /* 0x0001b00201007387 */ /* 0x000fe80000100800 */
[----:B------:R-:W-:Y:S04]  /*bc30*/  STL [R1+0x1b4], R3 ;  /* 0x0001b40301007387 */ /* 0x000fe80000100800 */
[----:B------:R-:W-:Y:S04]  /*bc40*/  STL [R1+0x1c0], R16 ;  /* 0x0001c01001007387 */ /* 0x000fe80000100800 */
[----:B------:R-:W-:Y:S04]  /*bc50*/  STL [R1+0x1c4], R164 ;  /* 0x0001c4a401007387 */ /* 0x000fe80000100800 */
[----:B------:R3:W-:Y:S01]  /*bc60*/  STL [R1+0x1d0], R165 ;  /* 0x0001d0a501007387 */ /* 0x0007e20000100800 */
[----:B------:R-:W-:-:S02]  /*bc70*/  FSETP.GEU.AND P6, PT, R163, -126, PT ;  /* 0xc2fc0000a300780b */ /* 0x000fc40003fce000 */
[----:B------:R-:W-:Y:S01]  /*bc80*/  FSETP.GEU.AND P4, PT, R159, -126, PT ;  /* 0xc2fc00009f00780b */ /* 0x000fe20003f8e000 */
[----:B---3--:R-:W3:Y:S01]  /*bc90*/  MUFU.EX2 R165, R155 ;  /* 0x0000009b00a57308 */ /* 0x008ee20000000800 */
[----:B------:R-:W-:Y:S01]  /*bca0*/  @!P5 FMUL R162, R162, 0.5 ;  /* 0x3f000000a2a2d820 */ /* 0x000fe20000400000 */
[----:B------:R-:W-:Y:S01]  /*bcb0*/  FFMA R167, R167, UR6, -R0 ;  /* 0x00000006a7a77c23 */ /* 0x000fe20008000800 */
[----:B------:R-:W-:-:S07]  /*bcc0*/  @!P3 FMUL R158, R158, 0.5 ;  /* 0x3f0000009e9eb820 */ /* 0x000fce0000400000 */
[----:B------:R-:W-:Y:S01]  /*bcd0*/  @!P6 FMUL R163, R163, 0.5 ;  /* 0x3f000000a3a3e820 */ /* 0x000fe20000400000 */
[----:B------:R-:W2:Y:S01]  /*bce0*/  MUFU.EX2 R162, R162 ;  /* 0x000000a200a27308 */ /* 0x000ea20000000800 */
[----:B------:R-:W-:Y:S01]  /*bcf0*/  @!P4 FMUL R159, R159, 0.5 ;  /* 0x3f0000009f9fc820 */ /* 0x000fe20000400000 */
[----:B------:R1:W-:Y:S01]  /*bd00*/  STL [R1+0x1d4], R161 ;  /* 0x0001d4a101007387 */ /* 0x0003e20000100800 */
[----:B---3--:R-:W-:Y:S01]  /*bd10*/  @!P2 FMUL R165, R165, R165 ;  /* 0x000000a5a5a5a220 */ /* 0x008fe20000400000 */
[----:B------:R-:W-:-:S04]  /*bd20*/  FSETP.GEU.AND P2, PT, R167, -126, PT ;  /* 0xc2fc0000a700780b */ /* 0x000fc80003f4e000 */
[----:B------:R-:W3:Y:S08]  /*bd30*/  MUFU.EX2 R158, R158 ;  /* 0x0000009e009e7308 */ /* 0x000ef00000000800 */
[----:B-1----:R-:W1:Y:S01]  /*bd40*/  MUFU.EX2 R161, R163 ;  /* 0x000000a300a17308 */ /* 0x002e620000000800 */
[----:B------:R-:W-:-:S07]  /*bd50*/  FFMA R175, R175, UR6, -R0 ;  /* 0x00000006afaf7c23 */ /* 0x000fce0008000800 */
[----:B------:R-:W1:Y:S01]  /*bd60*/  MUFU.EX2 R3, R159 ;  /* 0x0000009f00037308 */ /* 0x000e620000000800 */
[----:B------:R-:W-:Y:S01]  /*bd70*/  @!P2 FMUL R167, R167, 0.5 ;  /* 0x3f000000a7a7a820 */ /* 0x000fe20000400000 */
[----:B--2---:R-:W-:Y:S01]  /*bd80*/  @!P5 FMUL R162, R162, R162 ;  /* 0x000000a2a2a2d220 */ /* 0x004fe20000400000 */
[--C-:B------:R-:W-:Y:S01]  /*bd90*/  FFMA R170, R170, UR6, -R0.reuse ;  /* 0x00000006aaaa7c23 */ /* 0x100fe20008000800 */
[----:B------:R-:W-:Y:S01]  /*bda0*/  FSETP.GEU.AND P5, PT, R175, -126, PT ;  /* 0xc2fc0000af00780b */ /* 0x000fe20003fae000 */
[--C-:B------:R-:W-:Y:S01]  /*bdb0*/  FFMA R179, R179, UR6, -R0.reuse ;  /* 0x00000006b3b37c23 */ /* 0x100fe20008000800 */
[----:B------:R-:W-:Y:S02]  /*bdc0*/  FFMA R171, R171, UR6, -R0 ;  /* 0x00000006abab7c23 */ /* 0x000fe40008000800 */
[----:B------:R-:W2:Y:S01]  /*bdd0*/  MUFU.EX2 R2, R167 ;  /* 0x000000a700027308 */ /* 0x000ea20000000800 */
[----:B---3--:R-:W-:Y:S01]  /*bde0*/  @!P3 FMUL R158, R158, R158 ;  /* 0x0000009e9e9eb220 */ /* 0x008fe20000400000 */
[----:B-1----:R-:W-:Y:S01]  /*bdf0*/  @!P6 FMUL R161, R161, R161 ;  /* 0x000000a1a1a1e220 */ /* 0x002fe20000400000 */
[----:B------:R-:W-:-:S02]  /*be00*/  FSETP.GEU.AND P3, PT, R170, -126, PT ;  /* 0xc2fc0000aa00780b */ /* 0x000fc40003f6e000 */
[----:B------:R-:W-:Y:S01]  /*be10*/  FSETP.GEU.AND P6, PT, R179, -126, PT ;  /* 0xc2fc0000b300780b */ /* 0x000fe20003fce000 */
[----:B------:R-:W-:Y:S01]  /*be20*/  @!P4 FMUL R3, R3, R3 ;  /* 0x000000030303c220 */ /* 0x000fe20000400000 */
[----:B------:R-:W-:Y:S02]  /*be30*/  FSETP.GEU.AND P4, PT, R171, -126, PT ;  /* 0xc2fc0000ab00780b */ /* 0x000fe40003f8e000 */
[----:B------:R-:W-:Y:S01]  /*be40*/  @!P5 FMUL R175, R175, 0.5 ;  /* 0x3f000000afafd820 */ /* 0x000fe20000400000 */
[----:B------:R-:W-:Y:S01]  /*be50*/  FFMA R183, R183, UR6, -R0 ;  /* 0x00000006b7b77c23 */ /* 0x000fe20008000800 */
[----:B------:R-:W-:Y:S05]  /*be60*/  STL [R1+0x1e0], R157 ;  /* 0x0001e09d01007387 */ /* 0x000fea0000100800 */
[----:B------:R-:W-:Y:S01]  /*be70*/  @!P3 FMUL R170, R170, 0.5 ;  /* 0x3f000000aaaab820 */ /* 0x000fe20000400000 */
[----:B------:R1:W-:Y:S01]  /*be80*/  STL [R1+0x1f0], R221 ;  /* 0x0001f0dd01007387 */ /* 0x0003e20000100800 */
[----:B------:R-:W-:Y:S01]  /*be90*/  @!P6 FMUL R179, R179, 0.5 ;  /* 0x3f000000b3b3e820 */ /* 0x000fe20000400000 */
[----:B------:R-:W3:Y:S01]  /*bea0*/  MUFU.EX2 R175, R175 ;  /* 0x000000af00af7308 */ /* 0x000ee20000000800 */
[----:B--2---:R-:W-:Y:S01]  /*beb0*/  @!P2 FMUL R2, R2, R2 ;  /* 0x000000020202a220 */ /* 0x004fe20000400000 */
[----:B------:R2:W-:Y:S01]  /*bec0*/  STL [R1+0x1e4], R153 ;  /* 0x0001e49901007387 */ /* 0x0005e20000100800 */
[----:B------:R-:W-:Y:S01]  /*bed0*/  FSETP.GEU.AND P2, PT, R183, -126, PT ;  /* 0xc2fc0000b700780b */ /* 0x000fe20003f4e000 */
[----:B------:R-:W-:-:S02]  /*bee0*/  @!P4 FMUL R171, R171, 0.5 ;  /* 0x3f000000ababc820 */ /* 0x000fc40000400000 */
[----:B-1----:R-:W4:Y:S02]  /*bef0*/  LDL.LU R221, [R1+0x8] ;  /* 0x0000080001dd7983 */ /* 0x002f240000300800 */
[----:B------:R-:W1:Y:S08]  /*bf00*/  MUFU.EX2 R170, R170 ;  /* 0x000000aa00aa7308 */ /* 0x000e700000000800 */
[----:B------:R-:W2:Y:S08]  /*bf10*/  MUFU.EX2 R157, R171 ;  /* 0x000000ab009d7308 */ /* 0x000eb00000000800 */
[----:B------:R-:W2:Y:S01]  /*bf20*/  MUFU.EX2 R179, R179 ;  /* 0x000000b300b37308 */ /* 0x000ea20000000800 */
[--C-:B------:R-:W-:Y:S01]  /*bf30*/  FFMA R178, R178, UR6, -R0.reuse ;  /* 0x00000006b2b27c23 */ /* 0x100fe20008000800 */
[----:B------:R-:W-:Y:S01]  /*bf40*/  @!P2 FMUL R183, R183, 0.5 ;  /* 0x3f000000b7b7a820 */ /* 0x000fe20000400000 */
[----:B---3--:R-:W-:Y:S01]  /*bf50*/  @!P5 FMUL R175, R175, R175 ;  /* 0x000000afafafd220 */ /* 0x008fe20000400000 */
[--C-:B------:R-:W-:Y:S01]  /*bf60*/  FFMA R166, R166, UR6, -R0.reuse ;  /* 0x00000006a6a67c23 */ /* 0x100fe20008000800 */
[--C-:B------:R-:W-:Y:S01]  /*bf70*/  FFMA R174, R174, UR6, -R0.reuse ;  /* 0x00000006aeae7c23 */ /* 0x100fe20008000800 */
[----:B------:R-:W-:Y:S01]  /*bf80*/  FFMA R182, R182, UR6, -R0 ;  /* 0x00000006b6b67c23 */ /* 0x000fe20008000800 */
[----:B------:R-:W-:Y:S01]  /*bf90*/  FSETP.GEU.AND P5, PT, R178, -126, PT ;  /* 0xc2fc0000b200780b */ /* 0x000fe20003fae000 */
[----:B------:R-:W3:Y:S01]  /*bfa0*/  MUFU.EX2 R183, R183 ;  /* 0x000000b700b77308 */ /* 0x000ee20000000800 */
[----:B-1----:R-:W-:Y:S01]  /*bfb0*/  @!P3 FMUL R170, R170, R170 ;  /* 0x000000aaaaaab220 */ /* 0x002fe20000400000 */
[----:B--2---:R-:W-:Y:S01]  /*bfc0*/  @!P4 FMUL R157, R157, R157 ;  /* 0x0000009d9d9dc220 */ /* 0x004fe20000400000 */
[----:B------:R-:W-:-:S02]  /*bfd0*/  FSETP.GEU.AND P3, PT, R166, -126, PT ;  /* 0xc2fc0000a600780b */ /* 0x000fc40003f6e000 */
[----:B------:R-:W-:Y:S01]  /*bfe0*/  FSETP.GEU.AND P4, PT, R174, -126, PT ;  /* 0xc2fc0000ae00780b */ /* 0x000fe20003f8e000 */
[----:B------:R-:W-:Y:S01]  /*bff0*/  @!P6 FMUL R179, R179, R179 ;  /* 0x000000b3b3b3e220 */ /* 0x000fe20000400000 */
[----:B------:R-:W-:Y:S01]  /*c000*/  FSETP.GEU.AND P6, PT, R182, -126, PT ;  /* 0xc2fc0000b600780b */ /* 0x000fe20003fce000 */
[----:B------:R-:W-:-:S04]  /*c010*/  FADD R14, -R14, R15 ;  /* 0x0000000f0e0e7221 */ /* 0x000fc80000000100 */
[----:B------:R-:W-:Y:S01]  /*c020*/  @!P5 FMUL R178, R178, 0.5 ;  /* 0x3f000000b2b2d820 */ /* 0x000fe20000400000 */
[----:B------:R-:W-:-:S03]  /*c030*/  FMUL R0, R14, UR6 ;  /* 0x000000060e007c20 */ /* 0x000fc60008400000 */
[----:B------:R-:W1:Y:S01]  /*c040*/  MUFU.EX2 R153, R178 ;  /* 0x000000b200997308 */ /* 0x000e620000000800 */
[----:B------:R-:W-:Y:S01]  /*c050*/  @!P3 FMUL R166, R166, 0.5 ;  /* 0x3f000000a6a6b820 */ /* 0x000fe20000400000 */
[----:B------:R-:W-:Y:S01]  /*c060*/  @!P4 FMUL R174, R174, 0.5 ;  /* 0x3f000000aeaec820 */ /* 0x000fe20000400000 */
[----:B---3--:R-:W-:Y:S01]  /*c070*/  @!P2 FMUL R183, R183, R183 ;  /* 0x000000b7b7b7a220 */ /* 0x008fe20000400000 */
[----:B------:R-:W-:Y:S01]  /*c080*/  FSETP.GEU.AND P2, PT, R0, -126, PT ;  /* 0xc2fc00000000780b */ /* 0x000fe20003f4e000 */
[----:B------:R-:W-:-:S03]  /*c090*/  @!P6 FMUL R182, R182, 0.5 ;  /* 0x3f000000b6b6e820 */ /* 0x000fc60000400000 */
[----:B------:R-:W2:Y:S01]  /*c0a0*/  MUFU.EX2 R163, R166 ;  /* 0x000000a600a37308 */ /* 0x000ea20000000800 */
[----:B------:R-:W-:Y:S01]  /*c0b0*/  FADD R15, R165, R157 ;  /* 0x0000009da50f7221 */ /* 0x000fe20000000000 */
[----:B------:R-:W-:-:S06]  /*c0c0*/  FADD R14, R161, R179 ;  /* 0x000000b3a10e7221 */ /* 0x000fcc0000000000 */
[----:B------:R-:W3:Y:S01]  /*c0d0*/  MUFU.EX2 R159, R174 ;  /* 0x000000ae009f7308 */ /* 0x000ee20000000800 */
[----:B------:R-:W-:-:S07]  /*c0e0*/  FADD R16, R15, R14 ;  /* 0x0000000e0f107221 */ /* 0x000fce0000000000 */
[----:B------:R-:W3:Y:S01]  /*c0f0*/  MUFU.EX2 R155, R182 ;  /* 0x000000b6009b7308 */ /* 0x000ee20000000800 */
[----:B------:R-:W-:Y:S01]  /*c100*/  FADD R15, R3, R175 ;  /* 0x000000af030f7221 */ /* 0x000fe20000000000 */
[----:B------:R-:W-:Y:S01]  /*c110*/  FADD R14, R2, R183 ;  /* 0x000000b7020e7221 */ /* 0x000fe20000000000 */
[----:B------:R-:W-:Y:S01]  /*c120*/  @!P2 FMUL R0, R0, 0.5 ;  /* 0x3f0000000000a820 */ /* 0x000fe20000400000 */
[----:B-1----:R-:W-:Y:S02]  /*c130*/  @!P5 FMUL R153, R153, R153 ;  /* 0x000000999999d220 */ /* 0x002fe40000400000 */
[----:B------:R-:W-:Y:S01]  /*c140*/  FADD R14, R15, R14 ;  /* 0x0000000e0f0e7221 */ /* 0x000fe20000000000 */
[----:B------:R1:W-:Y:S01]  /*c150*/  STL [R1+0x1f4], R19 ;  /* 0x0001f41301007387 */ /* 0x0003e20000100800 */
[----:B------:R-:W-:Y:S01]  /*c160*/  FADD R15, R154, R170 ;  /* 0x000000aa9a0f7221 */ /* 0x000fe20000000000 */
[----:B------:R-:W1:Y:S01]  /*c170*/  MUFU.EX2 R0, R0 ;  /* 0x0000000000007308 */ /* 0x000e620000000800 */
[----:B--2---:R-:W-:Y:S01]  /*c180*/  @!P3 FMUL R163, R163, R163 ;  /* 0x000000a3a3a3b220 */ /* 0x004fe20000400000 */
[----:B---3--:R-:W-:Y:S01]  /*c190*/  @!P4 FMUL R159, R159, R159 ;  /* 0x0000009f9f9fc220 */ /* 0x008fe20000400000 */
[----:B------:R-:W2:Y:S04]  /*c1a0*/  LDL.LU R167, [R1+0x1a8] ;  /* 0x0001a80001a77983 */ /* 0x000ea80000300800 */
[----:B------:R-:W3:Y:S01]  /*c1b0*/  LDL.LU R171, [R1+0x19c] ;  /* 0x00019c0001ab7983 */ /* 0x000ee20000300800 */
[----:B-1----:R-:W-:Y:S01]  /*c1c0*/  FADD R19, R16, R14 ;  /* 0x0000000e10137221 */ /* 0x002fe20000000000 */
[----:B------:R-:W-:Y:S01]  /*c1d0*/  FADD R14, R162, R153 ;  /* 0x00000099a20e7221 */ /* 0x000fe20000000000 */
[----:B------:R-:W-:Y:S01]  /*c1e0*/  @!P6 FMUL R155, R155, R155 ;  /* 0x0000009b9b9be220 */ /* 0x000fe20000400000 */
[----:B------:R-:W2:Y:S02]  /*c1f0*/  LDL.LU R174, [R1+0x198] ;  /* 0x0001980001ae7983 */ /* 0x000ea40000300800 */
[----:B------:R-:W-:Y:S01]  /*c200*/  FADD R16, R15, R14 ;  /* 0x0000000e0f107221 */ /* 0x000fe20000000000 */
[----:B------:R-:W-:Y:S01]  /*c210*/  FADD R15, R158, R159 ;  /* 0x0000009f9e0f7221 */ /* 0x000fe20000000000 */
[----:B------:R-:W-:Y:S01]  /*c220*/  FADD R14, R163, R155 ;  /* 0x0000009ba30e7221 */ /* 0x000fe20000000000 */
[----:B------:R-:W3:Y:S03]  /*c230*/  LDL.LU R178, [R1+0x18c] ;  /* 0x00018c0001b27983 */ /* 0x000ee60000300800 */
[----:B------:R-:W-:Y:S01]  /*c240*/  FADD R14, R15, R14 ;  /* 0x0000000e0f0e7221 */ /* 0x000fe20000000000 */
[----:B------:R-:W-:Y:S01]  /*c250*/  @!P2 FMUL R0, R0, R0 ;  /* 0x000000000000a220 */ /* 0x000fe20000400000 */
[----:B------:R-:W2:Y:S02]  /*c260*/  LDL.LU R182, [R1+0x188] ;  /* 0x0001880001b67983 */ /* 0x000ea40000300800 */
[----:B------:R-:W-:-:S02]  /*c270*/  FADD R14, R16, R14 ;  /* 0x0000000e100e7221 */ /* 0x000fc40000000000 */
[----:B------:R-:W3:Y:S02]  /*c280*/  LDL.LU R15, [R1+0x17c] ;  /* 0x00017c00010f7983 */ /* 0x000ee40000300800 */
[----:B------:R-:W-:Y:S02]  /*c290*/  FADD R14, R14, R19 ;  /* 0x000000130e0e7221 */ /* 0x000fe40000000000 */
[----:B------:R-:W2:Y:S01]  /*c2a0*/  LDL.LU R16, [R1+0x178] ;  /* 0x0001780001107983 */ /* 0x000ea20000300800 */
[----:B------:R-:W-:Y:S01]  /*c2b0*/  F2FP.F16.F32.PACK_AB R164, R10, R11 ;  /* 0x0000000b0aa4723e */ /* 0x000fe200000000ff */
[----:B------:R-:W-:Y:S02]  /*c2c0*/  FFMA R20, R0, R20, R14 ;  /* 0x0000001400147223 */ /* 0x000fe4000000000e */
[----:B------:R-:W3:Y:S01]  /*c2d0*/  LDL.LU R19, [R1+0x16c] ;  /* 0x00016c0001137983 */ /* 0x000ee20000300800 */
[----:B------:R-:W-:-:S03]  /*c2e0*/  F2FP.F16.F32.PACK_AB R166, R7, R9 ;  /* 0x0000000907a6723e */ /* 0x000fc600000000ff */
[----:B------:R-:W2:Y:S04]  /*c2f0*/  LDL.LU R14, [R1+0x168] ;  /* 0x00016800010e7983 */ /* 0x000ea80000300800 */
[----:B------:R-:W3:Y:S04]  /*c300*/  LDL.LU R11, [R1+0x158] ;  /* 0x00015800010b7983 */ /* 0x000ee80000300800 */
[----:B------:R-:W2:Y:S04]  /*c310*/  LDL.LU R10, [R1+0x15c] ;  /* 0x00015c00010a7983 */ /* 0x000ea80000300800 */
[----:B------:R-:W3:Y:S01]  /*c320*/  LDL.LU R9, [R1+0x14c] ;  /* 0x00014c0001097983 */ /* 0x000ee20000300800 */
        /* <DEDUP_REMOVED lines=51> */
[----:B------:R-:W-:Y:S01]  /*c660*/  ULEA UR10, UR7, UR4, 0x3 ;  /* 0x00000004070a7291 */ /* 0x000fe2000f8e183f */
[----:B------:R-:W-:Y:S01]  /*c670*/  SHF.L.U32 R7, R18, 0x1f, RZ ;  /* 0x0000001f12077819 */ /* 0x000fe200000006ff */
[----:B------:R-:W-:Y:S01]  /*c680*/  FMUL R26, R26, R0 ;  /* 0x000000001a1a7220 */ /* 0x000fe20000400000 */
[----:B------:R-:W-:Y:S01]  /*c690*/  F2FP.F16.F32.PACK_AB R165, R165, R154 ;  /* 0x0000009aa5a5723e */ /* 0x000fe200000000ff */
[----:B----4-:R-:W-:-:S05]  /*c6a0*/  FMUL R221, R221, R0 ;  /* 0x00000000dddd7220 */ /* 0x010fca0000400000 */
[----:B------:R1:W4:Y:S01]  /*c6b0*/  SYNCS.PHASECHK.TRANS64.TRYWAIT P2, [UR10+0x74400], R7 ;  /* 0x07440007ff0075a7 */ /* 0x000322000804014a */
[----:B------:R1:W-:Y:S04]  /*c6c0*/  STL [R1+0x8], R221 ;  /* 0x000008dd01007387 */ /* 0x0003e80000100800 */
[----:B-1----:R1:W5:Y:S04]  /*c6d0*/  LDL.LU R221, [R1+0x330] ;  /* 0x0003300001dd7983 */ /* 0x0023680000300800 */
[----:B------:R1:W-:Y:S04]  /*c6e0*/  STL [R1+0xc], R220 ;  /* 0x00000cdc01007387 */ /* 0x0003e80000100800 */
[----:B-1----:R1:W5:Y:S04]  /*c6f0*/  LDL.LU R220, [R1+0x32c] ;  /* 0x00032c0001dc7983 */ /* 0x0023680000300800 */
[----:B------:R1:W-:Y:S04]  /*c700*/  STL [R1+0x18], R219 ;  /* 0x000018db01007387 */ /* 0x0003e80000100800 */
[----:B-1----:R1:W5:Y:S04]  /*c710*/  LDL.LU R219, [R1+0x328] ;  /* 0x0003280001db7983 */ /* 0x0023680000300800 */
[----:B------:R4:W-:Y:S04]  /*c720*/  STL [R1+0x1c], R218 ;  /* 0x00001cda01007387 */ /* 0x0009e80000100800 */
[----:B----4-:R1:W5:Y:S04]  /*c730*/  LDL.LU R218, [R1+0x324] ;  /* 0x0003240001da7983 */ /* 0x0103680000300800 */
        /* <DEDUP_REMOVED lines=60> */
[----:B------:R4:W-:Y:S01]  /*cb00*/  STL [R1+0x118], R187 ;  /* 0x000118bb01007387 */ /* 0x0009e20000100800 */
[----:B---3--:R-:W-:-:S03]  /*cb10*/  FMUL R9, R9, R0 ;  /* 0x0000000009097220 */ /* 0x008fc60000400000 */
[----:B----4-:R1:W5:Y:S04]  /*cb20*/  LDL.LU R187, [R1+0x2a8] ;  /* 0x0002a80001bb7983 */ /* 0x0103680000300800 */
[----:B------:R3:W-:Y:S01]  /*cb30*/  STL [R1+0x11c], R186 ;  /* 0x00011cba01007387 */ /* 0x0007e20000100800 */
[-C--:B------:R-:W-:Y:S01]  /*cb40*/  FMUL R11, R11, R0.reuse ;  /* 0x000000000b0b7220 */ /* 0x080fe20000400000 */
[-C--:B--2---:R-:W-:Y:S02]  /*cb50*/  FMUL R10, R10, R0.reuse ;  /* 0x000000000a0a7220 */ /* 0x084fe40000400000 */
[----:B---3--:R1:W5:Y:S04]  /*cb60*/  LDL.LU R186, [R1+0x2a4] ;  /* 0x0002a40001ba7983 */ /* 0x0083680000300800 */
[----:B------:R2:W-:Y:S01]  /*cb70*/  STL [R1+0x128], R185 ;  /* 0x000128b901007387 */ /* 0x0005e20000100800 */
[-C--:B------:R-:W-:Y:S01]  /*cb80*/  FMUL R14, R14, R0.reuse ;  /* 0x000000000e0e7220 */ /* 0x080fe20000400000 */
[----:B------:R-:W-:-:S02]  /*cb90*/  FMUL R19, R19, R0 ;  /* 0x0000000013137220 */ /* 0x000fc40000400000 */
[----:B--2---:R1:W5:Y:S04]  /*cba0*/  LDL.LU R185, [R1+0x2a0] ;  /* 0x0002a00001b97983 */ /* 0x0043680000300800 */
[----:B------:R2:W-:Y:S01]  /*cbb0*/  STL [R1+0x12c], R184 ;  /* 0x00012cb801007387 */ /* 0x0005e20000100800 */
[-C--:B------:R-:W-:Y:S01]  /*cbc0*/  FMUL R16, R16, R0.reuse ;  /* 0x0000000010107220 */ /* 0x080fe20000400000 */
[-C--:B------:R-:W-:Y:S02]  /*cbd0*/  FMUL R15, R15, R0.reuse ;  /* 0x000000000f0f7220 */ /* 0x080fe40000400000 */
[----:B--2---:R1:W5:Y:S04]  /*cbe0*/  LDL.LU R184, [R1+0x29c] ;  /* 0x00029c0001b87983 */ /* 0x0043680000300800 */
        /* <DEDUP_REMOVED lines=9> */
[----:B------:R-:W-:-:S03]  /*cc80*/  FMUL R167, R167, R0 ;  /* 0x00000000a7a77220 */ /* 0x000fc60000400000 */
[----:B--2---:R1:W5:Y:S04]  /*cc90*/  LDL.LU R17, [R1+0x290] ;  /* 0x0002900001117983 */ /* 0x0043680000300800 */
[----:B------:R-:W-:Y:S04]  /*cca0*/  STL [R1+0x14c], R9 ;  /* 0x00014c0901007387 */ /* 0x000fe80000100800 */
        /* <DEDUP_REMOVED lines=10> */
[----:B------:R2:W-:Y:S04]  /*cd50*/  STL [R1+0x1a8], R167 ;  /* 0x0001a8a701007387 */ /* 0x0005e80000100800 */
        /* <DEDUP_REMOVED lines=10> */
[----:B------:R1:W-:Y:S01]  /*ce00*/  STL [R1+0x1fc], R228 ;  /* 0x0001fce401007387 */ /* 0x0003e20000100800 */
[----:B--2---:R-:W-:Y:S01]  /*ce10*/  F2FP.F16.F32.PACK_AB R167, R3, R158 ;  /* 0x0000009e03a7723e */ /* 0x004fe200000000ff */
[----:B------:R-:W-:Y:S01]  /*ce20*/  FMUL R27, R27, R0 ;  /* 0x000000001b1b7220 */ /* 0x000fe20000400000 */
[----:B------:R-:W-:Y:S01]  /*ce30*/  F2FP.F16.F32.PACK_AB R161, R161, R162 ;  /* 0x000000a2a1a1723e */ /* 0x000fe200000000ff */
        /* <DEDUP_REMOVED lines=62> */
[----:B------:R-:W-:-:S02]  /*d220*/  F2FP.F16.F32.PACK_AB R160, R160, R8 ;  /* 0x00000008a0a0723e */ /* 0x000fc400000000ff */
[----:B------:R-:W-:Y:S02]  /*d230*/  F2FP.F16.F32.PACK_AB R162, R6, R4 ;  /* 0x0000000406a2723e */ /* 0x000fe400000000ff */
[----:B------:R-:W-:Y:S02]  /*d240*/  F2FP.F16.F32.PACK_AB R163, R2, R163 ;  /* 0x000000a302a3723e */ /* 0x000fe400000000ff */
[----:B------:R-:W-:Y:S02]  /*d250*/  F2FP.F16.F32.PACK_AB R156, R169, R156 ;  /* 0x0000009ca99c723e */ /* 0x000fe400000000ff */
[----:B------:R-:W-:Y:S02]  /*d260*/  F2FP.F16.F32.PACK_AB R157, R157, R170 ;  /* 0x000000aa9d9d723e */ /* 0x000fe400000000ff */
[----:B------:R-:W-:Y:S02]  /*d270*/  F2FP.F16.F32.PACK_AB R158, R173, R172 ;  /* 0x000000acad9e723e */ /* 0x000fe400000000ff */
[----:B------:R-:W-:-:S02]  /*d280*/  F2FP.F16.F32.PACK_AB R159, R175, R159 ;  /* 0x0000009faf9f723e */ /* 0x000fc400000000ff */
[----:B------:R-:W-:Y:S02]  /*d290*/  F2FP.F16.F32.PACK_AB R152, R177, R152 ;  /* 0x00000098b198723e */ /* 0x000fe400000000ff */
[----:B------:R-:W-:Y:S02]  /*d2a0*/  F2FP.F16.F32.PACK_AB R153, R179, R153 ;  /* 0x00000099b399723e */ /* 0x000fe400000000ff */
[----:B------:R-:W-:Y:S01]  /*d2b0*/  F2FP.F16.F32.PACK_AB R154, R181, R5 ;  /* 0x00000005b59a723e */ /* 0x000fe200000000ff */
[----:B-1----:R-:W-:Y:S06]  /*d2c0*/  @!P0 BRA `(.L_x_29) ;  /* 0x0000000000048947 */ /* 0x002fec0003800000 */
[----:B------:R-:W-:Y:S01]  /*d2d0*/  BPT.TRAP 0x1 ;  /* 0x000000040000795c */ /* 0x000fe20000300000 */
.L_x_29:
[----:B------:R-:W-:Y:S05]  /*d2e0*/  @P2 BRA `(.L_x_30) ;  /* 0x0000000000082947 */ /* 0x000fea0003800000 */
[----:B------:R-:W1:Y:S02]  /*d2f0*/  SYNCS.PHASECHK.TRANS64.TRYWAIT P2, [UR10+0x74400], R7 ;  /* 0x07440007ff0075a7 */ /* 0x000e64000804014a */
[----:B-1----:R-:W-:Y:S05]  /*d300*/  @!P2 BRA `(.L_x_31) ;  /* 0x000000e40020a947 */ /* 0x002fea0003800000 */
.L_x_30:
        /* <DEDUP_REMOVED lines=64> */
[----:B--2---:R-:W2:Y:S04]  /*d710*/  LDL.LU.64 R24, [R1] ;  /* 0x0000000001187983 */ /* 0x004ea80000300a00 */
        /* <DEDUP_REMOVED lines=63> */
[----:B------:R-:W-:Y:S01]  /*db10*/  ULEA UR10, UR7, UR38, 0xc ;  /* 0x00000026070a7291 */ /* 0x000fe2000f8e603f */
[----:B------:R-:W-:-:S02]  /*db20*/  UMOV UR11, 0x40000040 ;  /* 0x40000040000b7882 */ /* 0x000fc40000000000 */
[----:B------:R-:W-:Y:S04]  /*db30*/  STL [R1+0x570], R155 ;  /* 0x0005709b01007387 */ /* 0x000fe80000100800 */
[----:B------:R-:W-:Y:S04]  /*db40*/  STL [R1+0x56c], R183 ;  /* 0x00056cb701007387 */ /* 0x000fe80000100800 */
[----:B------:R-:W-:Y:S04]  /*db50*/  STL [R1+0x568], R152 ;  /* 0x0005689801007387 */ /* 0x000fe80000100800 */
[----:B------:R-:W-:Y:S04]  /*db60*/  STL [R1+0x564], R153 ;  /* 0x0005649901007387 */ /* 0x000fe80000100800 */
[----:B------:R-:W-:Y:S04]  /*db70*/  STL [R1+0x560], R154 ;  /* 0x0005609a01007387 */ /* 0x000fe80000100800 */
[----:B-----5:R-:W-:Y:S04]  /*db80*/  STL [R1+0x55c], R227 ;  /* 0x00055ce301007387 */ /* 0x020fe80000100800 */
        /* <DEDUP_REMOVED lines=50> */
[----:B------:R3:W-:Y:S01]  /*deb0*/  STL [R1+0x490], R12 ;  /* 0x0004900c01007387 */ /* 0x0007e20000100800 */
[----:B--2---:R-:W-:-:S06]  /*dec0*/  WARPGROUP.ARRIVE ;  /* 0x00000000000079c5 */ /* 0x004fcc0000000000 */
[----:B------:R-:W-:Y:S03]  /*ded0*/  HGMMA.64x256x16.F32 R24, R164, gdesc[UR8].tnspB, R24, gsb0 ;  /* 0x43e00008a4187df0 */ /* 0x000fe60008000818 */
[----:B------:R-:W-:Y:S02]  /*dee0*/  WARPGROUP.DEPBAR.LE gsb0, 0x0 ;  /* 0x00008000000079c5 */ /* 0x000fe40000010000 */
[----:B------:R-:W-:Y:S01]  /*def0*/  STL.64 [R1], R24 ;  /* 0x0000001801007387 */ /* 0x000fe20000100a00 */
[----:B------:R-:W-:Y:S01]  /*df00*/  MOV R2, R150 ;  /* 0x0000009600027202 */ /* 0x000fe20000000f00 */
[----:B------:R-:W-:Y:S01]  /*df10*/  IMAD.MOV.U32 R3, RZ, RZ, R149 ;  /* 0x000000ffff037224 */ /* 0x000fe200078e0095 */
[----:B-1----:R-:W-:Y:S01]  /*df20*/  MOV R0, R151 ;  /* 0x0000009700007202 */ /* 0x002fe20000000f00 */
        /* <DEDUP_REMOVED lines=13> */
[----:B---3--:R-:W-:Y:S01]  /*e000*/  MOV R12, R140 ;  /* 0x0000008c000c7202 */ /* 0x008fe20000000f00 */
        /* <DEDUP_REMOVED lines=112> */
[----:B------:R-:W-:-:S03]  /*e710*/  MOV R233, R59 ;  /* 0x0000003b00e97202 */ /* 0x000fc60000000f00 */
        /* <DEDUP_REMOVED lines=48> */
[----:B------:R-:W-:Y:S04]  /*ea20*/  STL.64 [R1+0x960], R158 ;  /* 0x0009609e01007387 */ /* 0x000fe80000100a00 */
[----:B------:R-:W-:Y:S01]  /*ea30*/  STL.64 [R1+0x958], R156 ;  /* 0x0009589c01007387 */ /* 0x000fe20000100a00 */
        /* <DEDUP_REMOVED lines=190> */
[----:B------:R-:W-:Y:S01]  /*f620*/  MOV R159, R0 ;  /* 0x00000000009f7202 */ /* 0x000fe20000000f00 */
[----:B------:R-:W-:Y:S01]  /*f630*/  UIADD3 UR11, UR10, 0x80, URZ ;  /* 0x000000800a0b7890 */ /* 0x000fe2000fffe03f */
[----:B------:R-:W-:-:S06]  /*f640*/  UMOV UR15, 0x40000040 ;  /* 0x40000040000f7882 */ /* 0x000fcc0000000000 */
[----:B------:R-:W-:Y:S01]  /*f650*/  UMOV UR14, UR11 ;  /* 0x0000000b000e7c82 */ /* 0x000fe20008000000 */
        /* <DEDUP_REMOVED lines=277> */
[----:B------:R-:W-:Y:S01]  /*107b0*/  STL.64 [R1+0x40], R40 ;  /* 0x0000402801007387 */ /* 0x000fe20000100a00 */
[----:B------:R-:W-:-:S03]  /*107c0*/  MOV R2, R150 ;  /* 0x0000009600027202 */ /* 0x000fc60000000f00 */
[----:B------:R-:W-:Y:S01]  /*107d0*/  STL.64 [R1+0x48], R42 ;  /* 0x0000482a01007387 */ /* 0x000fe20000100a00 */
[----:B------:R-:W-:-:S03]  /*107e0*/  IMAD.MOV.U32 R0, RZ, RZ, R151 ;  /* 0x000000ffff007224 */ /* 0x000fc600078e0097 */
[----:B------:R-:W-:Y:S01]  /*107f0*/  STL.64 [R1+0x50], R44 ;  /* 0x0000502c01007387 */ /* 0x000fe20000100a00 */
[----:B------:R-:W-:-:S03]  /*10800*/  MOV R4, R148 ;  /* 0x0000009400047202 */ /* 0x000fc60000000f00 */
[----:B------:R-:W-:Y:S01]  /*10810*/  STL.64 [R1+0x58], R46 ;  /* 0x0000582e01007387 */ /* 0x000fe20000100a00 */
[----:B------:R-:W-:Y:S01]  /*10820*/  MOV R3, R149 ;  /* 0x0000009500037202 */ /* 0x000fe20000000f00 */
[----:B------:R-:W-:Y:S02]  /*10830*/  IMAD.MOV.U32 R5, RZ, RZ, R147 ;  /* 0x000000ffff057224 */ /* 0x000fe400078e0093 */
[----:B------:R1:W-:Y:S01]  /*10840*/  STL [R1+0x60], R48 ;  /* 0x0000603001007387 */ /* 0x0003e20000100800 */
[----:B------:R-:W-:-:S03]  /*10850*/  MOV R6, R146 ;  /* 0x0000009200067202 */ /* 0x000fc60000000f00 */
[----:B------:R-:W2:Y:S01]  /*10860*/  LDL.LU.64 R150, [R1+0x770] ;  /* 0x0007700001967983 */ /* 0x000ea20000300a00 */
[----:B------:R-:W-:Y:S01]  /*10870*/  MOV R8, R144 ;  /* 0x0000009000087202 */ /* 0x000fe20000000f00 */
[----:B------:R-:W-:Y:S01]  /*10880*/  IMAD.MOV.U32 R9, RZ, RZ, R143 ;  /* 0x000000ffff097224 */ /* 0x000fe200078e008f */
[----:B------:R-:W-:Y:S01]  /*10890*/  MOV R7, R145 ;  /* 0x0000009100077202 */ /* 0x000fe20000000f00 */
[----:B------:R-:W2:Y:S01]  /*108a0*/  LDL.LU.64 R148, [R1+0x768] ;  /* 0x0007680001947983 */ /* 0x000ea20000300a00 */
        /* <DEDUP_REMOVED lines=140> */
[----:B------:R-:W-:-:S03]  /*11170*/  MOV R155, R49 ;  /* 0x00000031009b7202 */ /* 0x000fc60000000f00 */
        /* <DEDUP_REMOVED lines=111> */
[----:B------:R-:W-:-:S03]  /*11870*/  MOV R51, R152 ;  /* 0x0000009800337202 */ /* 0x000fc60000000f00 */
[----:B------:R-:W2:Y:S01]  /*11880*/  LDL.LU R48, [R1+0x60] ;  /* 0x0000600001307983 */ /* 0x000ea20000300800 */
[----:B------:R-:W-:-:S03]  /*11890*/  IMAD.MOV.U32 R52, RZ, RZ, R153 ;  /* 0x000000ffff347224 */ /* 0x000fc600078e0099 */
        /* <DEDUP_REMOVED lines=148> */
[----:B------:R1:W5:Y:S04]  /*121e0*/  LDL.LU R188, [R1+0x4c0] ;  /* 0x0004c00001bc7983 */ /* 0x0003680000300800 */
[----:B------:R1:W5:Y:S01]  /*121f0*/  LDL.LU R187, [R1+0x4bc] ;  /* 0x0004bc0001bb7983 */ /* 0x0003620000300800 */
[----:B------:R-:W-:Y:S03]  /*12200*/  HGMMA.64x256x16.F32 R24, R152, gdesc[UR12].tnspB, R24, gsb0 ;  /* 0x43e0000c98187df0 */ /* 0x000fe60008000818 */
        /* <DEDUP_REMOVED lines=147> */
.L_x_32:
[----:B------:R-:W-:-:S04]  /*12b40*/  ULEA UR10, UR37, UR4, 0x3 ;  /* 0x00000004250a7291 */ /* 0x000fc8000f8e183f */
[----:B------:R-:W-:-:S04]  /*12b50*/  UIADD3 UR10, UR10, 0x74428, URZ ;  /* 0x000744280a0a7890 */ /* 0x000fc8000fffe03f */
[----:B------:R-:W-:-:S09]  /*12b60*/  UPRMT UR10, URZ, 0x654, UR10 ;  /* 0x000006543f0a7896 */ /* 0x000fd2000800000a */
[----:B------:R-:W-:Y:S01]  /*12b70*/  SYNCS.ARRIVE.TRANS64.RED.A1T0 RZ, [UR10], RZ ;  /* 0x000000ffffff79a7 */ /* 0x000fe2000810040a */
[----:B------:R-:W-:Y:S05]  /*12b80*/  @P1 BRA `(.L_x_33) ;  /* 0x0000000000041947 */ /* 0x000fea0003800000 */
[----:B------:R-:W-:Y:S01]  /*12b90*/  BPT.TRAP 0x1 ;  /* 0x000000040000795c */ /* 0x000fe20000300000 */
.L_x_33:
[----:B------:R-:W-:-:S04]  /*12ba0*/  UIADD3 UR10, UR37, 0x1, URZ ;  /* 0x00000001250a7890 */ /* 0x000fc8000fffe03f */
[----:B------:R-:W-:-:S04]  /*12bb0*/  UISETP.NE.AND UP0, UPT, UR10, 0x5, UPT ;  /* 0x000000050a00788c */ /* 0x000fc8000bf05270 */
[----:B------:R-:W-:Y:S01]  /*12bc0*/  USEL UR10, UR10, URZ, UP0 ;  /* 0x0000003f0a0a7287 */ /* 0x000fe20008000000 */
[----:B------:R-:W-:Y:S11]  /*12bd0*/  @!P0 BRA `(.L_x_34) ;  /* 0x0000000000048947 */ /* 0x000ff60003800000 */
[----:B------:R-:W-:Y:S01]  /*12be0*/  BPT.TRAP 0x1 ;  /* 0x000000040000795c */ /* 0x000fe20000300000 */
.L_x_34:
[----:B------:R-:W-:-:S04]  /*12bf0*/  ULEA UR11, UR10, UR4, 0x3 ;  /* 0x000000040a0b7291 */ /* 0x000fc8000f8e183f */
[----:B------:R-:W-:-:S04]  /*12c00*/  UIADD3 UR11, UR11, 0x74428, URZ ;  /* 0x000744280b0b7890 */ /* 0x000fc8000fffe03f */
[----:B------:R-:W-:-:S09]  /*12c10*/  UPRMT UR11, URZ, 0x654, UR11 ;  /* 0x000006543f0b7896 */ /* 0x000fd2000800000b */
[----:B------:R-:W-:Y:S01]  /*12c20*/  SYNCS.ARRIVE.TRANS64.RED.A1T0 RZ, [UR11], RZ ;  /* 0x000000ffffff79a7 */ /* 0x000fe2000810040b */
[----:B------:R-:W-:Y:S05]  /*12c30*/  @P1 BRA `(.L_x_35) ;  /* 0x0000000000041947 */ /* 0x000fea0003800000 */
[----:B------:R-:W-:Y:S01]  /*12c40*/  BPT.TRAP 0x1 ;  /* 0x000000040000795c */ /* 0x000fe20000300000 */
.L_x_35:
[----:B------:R-:W-:Y:S01]  /*12c50*/  UIADD3 UR7, UR7, 0x1, URZ ;  /* 0x0000000107077890 */ /* 0x000fe2000fffe03f */
[C---:B-----5:R-:W-:Y:S01]  /*12c60*/  ISETP.GT.AND P2, PT, R17.reuse, 0x2, PT ;  /* 0x000000021100780c */ /* 0x060fe20003f44270 */
[----:B------:R-:W-:Y:S01]  /*12c70*/  UIADD3 UR10, UR10, 0x1, URZ ;  /* 0x000000010a0a7890 */ /* 0x000fe2000fffe03f */
[----:B------:R-:W-:Y:S01]  /*12c80*/  VIADD R17, R17, 0xffffffff ;  /* 0xffffffff11117836 */ /* 0x000fe20000000000 */
[----:B------:R-:W-:Y:S01]  /*12c90*/  UISETP.NE.AND UP1, UPT, UR7, 0x5, UPT ;  /* 0x000000050700788c */ /* 0x000fe2000bf25270 */
[----:B------:R-:W-:Y:S01]  /*12ca0*/  MOV R2, R13 ;  /* 0x0000000d00027202 */ /* 0x000fe20000000f00 */
[----:B------:R-:W-:Y:S01]  /*12cb0*/  UISETP.NE.AND UP0, UPT, UR10, 0x5, UPT ;  /* 0x000000050a00788c */ /* 0x000fe2000bf05270 */
[----:B------:R-:W-:Y:S01]  /*12cc0*/  MOV R15, R12 ;  /* 0x0000000c000f7202 */ /* 0x000fe20000000f00 */
[----:B------:R-:W-:Y:S02]  /*12cd0*/  USEL UR11, URZ, 0x1, UP1 ;  /* 0x000000013f0b7887 */ /* 0x000fe40008800000 */
[----:B------:R-:W-:-:S02]  /*12ce0*/  USEL UR37, UR10, URZ, UP0 ;  /* 0x0000003f0a257287 */ /* 0x000fc40008000000 */
[----:B------:R-:W-:Y:S02]  /*12cf0*/  USEL UR36, UR7, URZ, UP1 ;  /* 0x0000003f07247287 */ /* 0x000fe40008800000 */
[----:B------:R-:W-:Y:S01]  /*12d00*/  LOP3.LUT R16, R18, UR11, RZ, 0x3c, !PT ;  /* 0x0000000b12107c12 */ /* 0x000fe2000f8e3cff */
[----:B------:R-:W-:Y:S09]  /*12d10*/  @P2 BRA `(.L_x_36) ;  /* 0xffffff5800342947 */ /* 0x000ff2000383ffff */
.L_x_25:
[----:B------:R-:W-:-:S04]  /*12d20*/  ULOP3.LUT UR5, UR47, 0x1, URZ, 0xfc, !UPT ;  /* 0x000000012f057892 */ /* 0x000fc8000f8efc3f */
[----:B------:R-:W-:-:S06]  /*12d30*/  UISETP.NE.AND UP0, UPT, UR5, 0x3, UPT ;  /* 0x000000030500788c */ /* 0x000fcc000bf05270 */
[----:B------:R-:W-:-:S13]  /*12d40*/  PLOP3.LUT P2, PT, PT, PT, UP0, 0x80, 0x0 ;  /* 0x000000000000781c */ /* 0x000fda0003f4f008 */
[----:B------:R-:W-:Y:S05]  /*12d50*/  @!P2 BRA `(.L_x_37) ;  /* 0x000000000004a947 */ /* 0x000fea0003800000 */
[----:B------:R-:W-:Y:S01]  /*12d60*/  BPT.TRAP 0x1 ;  /* 0x000000040000795c */ /* 0x000fe20000300000 */
.L_x_37:
[----:B------:R-:W-:Y:S02]  /*12d70*/  UISETP.GT.U32.AND UP0, UPT, UR47, 0x1, UPT ;  /* 0x000000012f00788c */ /* 0x000fe4000bf04070 */
[----:B------:R-:W-:-:S04]  /*12d80*/  ULEA UR5, UR39, UR4, 0x3 ;  /* 0x0000000427057291 */ /* 0x000fc8000f8e183f */
[----:B------:R-:W-:Y:S01]  /*12d90*/  UIADD3 UR5, UR5, 0x74460, URZ ;  /* 0x0007446005057890 */ /* 0x000fe2000fffe03f */
[----:B------:R-:W-:-:S03]  /*12da0*/  PLOP3.LUT P2, PT, PT, PT, UP0, 0x80, 0x0 ;  /* 0x000000000000781c */ /* 0x000fc60003f4f008 */
[----:B------:R-:W-:-:S09]  /*12db0*/  UPRMT UR5, URZ, 0x654, UR5 ;  /* 0x000006543f057896 */ /* 0x000fd20008000005 */
[----:B------:R-:W-:Y:S01]  /*12dc0*/  SYNCS.ARRIVE.TRANS64.RED.A1T0 RZ, [UR5], RZ ;  /* 0x000000ffffff79a7 */ /* 0x000fe20008100405 */
[----:B------:R-:W-:Y:S05]  /*12dd0*/  @P2 BRA `(.L_x_38) ;  /* 0x0000000000042947 */ /* 0x000fea0003800000 */
[----:B------:R-:W-:Y:S01]  /*12de0*/  BPT.TRAP 0x1 ;  /* 0x000000040000795c */ /* 0x000fe20000300000 */
.L_x_38:
[----:B------:R-:W-:Y:S05]  /*12df0*/  @!P0 BRA `(.L_x_39) ;  /* 0x0000000000048947 */ /* 0x000fea0003800000 */
[----:B------:R-:W-:Y:S01]  /*12e00*/  BPT.TRAP 0x1 ;  /* 0x000000040000795c */ /* 0x000fe20000300000 */
.L_x_39:
[----:B------:R-:W-:-:S04]  /*12e10*/  ULEA UR4, UR37, UR4, 0x3 ;  /* 0x0000000425047291 */ /* 0x000fc8000f8e183f */
[----:B------:R-:W-:-:S04]  /*12e20*/  UIADD3 UR4, UR4, 0x74428, URZ ;  /* 0x0007442804047890 */ /* 0x000fc8000fffe03f */
[----:B------:R-:W-:-:S09]  /*12e30*/  UPRMT UR4, URZ, 0x654, UR4 ;  /* 0x000006543f047896 */ /* 0x000fd20008000004 */
[----:B------:R-:W-:Y:S01]  /*12e40*/  SYNCS.ARRIVE.TRANS64.RED.A1T0 RZ, [UR4], RZ ;  /* 0x000000ffffff79a7 */ /* 0x000fe20008100404 */
[----:B------:R-:W-:Y:S05]  /*12e50*/  @P1 BRA `(.L_x_40) ;  /* 0x0000000000041947 */ /* 0x000fea0003800000 */
[----:B------:R-:W-:Y:S01]  /*12e60*/  BPT.TRAP 0x1 ;  /* 0x000000040000795c */ /* 0x000fe20000300000 */
.L_x_40:
[----:B------:R-:W1:Y:S01]  /*12e70*/  SHFL.BFLY PT, R0, R21, 0x1, 0x1f ;  /* 0x0c201f0015007f89 */ /* 0x000e6200000e0000 */
[----:B------:R-:W-:Y:S01]  /*12e80*/  BSSY B0, `(.L_x_41) ;  /* 0x0000025000007945 */ /* 0x000fe20003800000 */
[----:B------:R-:W-:Y:S01]  /*12e90*/  MOV R10, 0x7f800000 ;  /* 0x7f800000000a7802 */ /* 0x000fe20000000f00 */
[----:B------:R-:W-:Y:S01]  /*12ea0*/  IMAD.MOV.U32 R9, RZ, RZ, 0x3f800000 ;  /* 0x3f800000ff097424 */ /* 0x000fe200078e00ff */
[----:B------:R-:W2:Y:S01]  /*12eb0*/  SHFL.BFLY PT, R2, R20, 0x1, 0x1f ;  /* 0x0c201f0014027f89 */ /* 0x000ea200000e0000 */
[----:B------:R-:W-:Y:S01]  /*12ec0*/  MOV R8, 0x7f800000 ;  /* 0x7f80000000087802 */ /* 0x000fe20000000f00 */
[----:B-1----:R-:W-:Y:S01]  /*12ed0*/  FADD R21, R0, R21 ;  /* 0x0000001500157221 */ /* 0x002fe20000000000 */
[----:B--2---:R-:W-:-:S04]  /*12ee0*/  FADD R20, R2, R20 ;  /* 0x0000001402147221 */ /* 0x004fc80000000000 */
[----:B------:R-:W1:Y:S04]  /*12ef0*/  SHFL.BFLY PT, R0, R21, 0x2, 0x1f ;  /* 0x0c401f0015007f89 */ /* 0x000e6800000e0000 */
[----:B------:R-:W2:Y:S01]  /*12f00*/  SHFL.BFLY PT, R11, R20, 0x2, 0x1f ;  /* 0x0c401f00140b7f89 */ /* 0x000ea200000e0000 */
[C---:B-1----:R-:W-:Y:S01]  /*12f10*/  FSETP.NE.AND P0, PT, R21.reuse, -R0, PT ;  /* 0x800000001500720b */ /* 0x042fe20003f05000 */
[----:B------:R-:W-:Y:S01]  /*12f20*/  FADD R21, R21, R0 ;  /* 0x0000000015157221 */ /* 0x000fe20000000000 */
[----:B------:R-:W-:Y:S01]  /*12f30*/  MOV R0, 0x3f800000 ;  /* 0x3f80000000007802 */ /* 0x000fe20000000f00 */
[----:B--2---:R-:W-:-:S10]  /*12f40*/  FADD R4, R20, R11 ;  /* 0x0000000b14047221 */ /* 0x004fd40000000000 */
[----:B------:R-:W-:Y:S05]  /*12f50*/  @!P0 BRA `(.L_x_42) ;  /* 0x00000000005c8947 */ /* 0x000fea0003800000 */
[----:B------:R-:W-:Y:S01]  /*12f60*/  MOV R0, R21 ;  /* 0x0000001500007202 */ /* 0x000fe20000000f00 */
[----:B------:R-:W-:Y:S04]  /*12f70*/  BSSY B1, `(.L_x_43) ;  /* 0x000000d000017945 */ /* 0x000fe80003800000 */
[----:B------:R-:W-:-:S05]  /*12f80*/  VIADD R2, R0, 0x1800000 ;  /* 0x0180000000027836 */ /* 0x000fca0000000000 */
[----:B------:R-:W-:-:S04]  /*12f90*/  LOP3.LUT R2, R2, 0x7f800000, RZ, 0xc0, !PT ;  /* 0x7f80000002027812 */ /* 0x000fc800078ec0ff */
[----:B------:R-:W-:-:S13]  /*12fa0*/  ISETP.GT.U32.AND P0, PT, R2, 0x1ffffff, PT ;  /* 0x01ffffff0200780c */ /* 0x000fda0003f04070 */
[----:B------:R-:W-:Y:S05]  /*12fb0*/  @P0 BRA `(.L_x_44) ;  /* 0x0000000000100947 */ /* 0x000fea0003800000 */
[----:B------:R-:W-:-:S07]  /*12fc0*/  MOV R7, 0x12fe0 ;  /* 0x00012fe000077802 */ /* 0x000fce0000000f00 */
[----:B------:R-:W-:Y:S05]  /*12fd0*/  CALL.REL.NOINC `($__internal_0_$__cuda_sm20_rcp_rn_f32_slowpath) ;  /* 0x0000008800fc7944 */ /* 0x000fea0003c00000 */
[----:B------:R-:W-:Y:S01]  /*12fe0*/  MOV R2, R5 ;  /* 0x0000000500027202 */ /* 0x000fe20000000f00 */
[----:B------:R-:W-:Y:S06]  /*12ff0*/  BRA `(.L_x_45) ;  /* 0x0000000000107947 */ /* 0x000fec0003800000 */
.L_x_44:
[----:B------:R-:W1:Y:S02]  /*13000*/  MUFU.RCP R2, R0 ;  /* 0x0000000000027308 */ /* 0x000e640000001000 */
[----:B-1----:R-:W-:-:S04]  /*13010*/  FFMA R3, R0, R2, -1 ;  /* 0xbf80000000037423 */ /* 0x002fc80000000002 */
[----:B------:R-:W-:-:S04]  /*13020*/  FADD.FTZ R3, -R3, -RZ ;  /* 0x800000ff03037221 */ /* 0x000fc80000010100 */
[----:B------:R-:W-:-:S07]  /*13030*/  FFMA R2, R2, R3, R2 ;  /* 0x0000000302027223 */ /* 0x000fce0000000002 */
.L_x_45:
[----:B------:R-:W-:Y:S05]  /*13040*/  BSYNC B1 ;  /* 0x0000000000017941 */ /* 0x000fea0003800000 */
.L_x_43:
[----:B------:R-:W-:Y:S01]  /*13050*/  FSETP.GEU.AND P0, PT, |R0|, 1.175494350822287508e-38, PT ;  /* 0x008000000000780b */ /* 0x000fe20003f0e200 */
[----:B------:R-:W-:-:S12]  /*13060*/  ULDC UR4, c[0x0][0x600] ;  /* 0x0001800000047ab9 */ /* 0x000fd80000000800 */
[----:B------:R-:W-:-:S06]  /*13070*/  @!P0 FMUL R0, R0, 16777216 ;  /* 0x4b80000000008820 */ /* 0x000fcc0000400000 */
[----:B------:R-:W1:Y:S02]  /*13080*/  MUFU.LG2 R0, R0 ;  /* 0x0000000000007308 */ /* 0x000e640000000c00 */
[----:B-1----:R-:W-:-:S04]  /*13090*/  @!P0 FADD R0, R0, -24 ;  /* 0xc1c0000000008421 */ /* 0x002fc80000000000 */
[----:B------:R-:W-:-:S04]  /*130a0*/  FMUL R0, R0, 0.69314718246459960938 ;  /* 0x3f31721800007820 */ /* 0x000fc80000400000 */
[----:B------:R-:W-:Y:S01]  /*130b0*/  FFMA R8, R13, UR4, R0 ;  /* 0x000000040d087c23 */ /* 0x000fe20008000000 */
[----:B------:R-:W-:-:S07]  /*130c0*/  MOV R0, R2 ;  /* 0x0000000200007202 */ /* 0x000fce0000000f00 */
.L_x_42:
[----:B------:R-:W-:Y:S05]  /*130d0*/  BSYNC B0 ;  /* 0x0000000000007941 */ /* 0x000fea0003800000 */
.L_x_41:
[----:B------:R-:W2:Y:S01]  /*130e0*/  LDL.LU R164, [R1] ;  /* 0x0000000001a47983 */ /* 0x000ea20000300800 */
[----:B------:R-:W-:-:S03]  /*130f0*/  ULDC UR4, c[0x0][0x608] ;  /* 0x0001820000047ab9 */ /* 0x000fc60000000800 */
[----:B------:R-:W3:Y:S04]  /*13100*/  LDL.LU R160, [R1+0x4] ;  /* 0x0000040001a07983 */ /* 0x000ee80000300800 */
[----:B------:R-:W4:Y:S04]  /*13110*/  LDL.LU R159, [R1+0x10] ;  /* 0x00001000019f7983 */ /* 0x000f280000300800 */
[----:B------:R-:W5:Y:S04]  /*13120*/  LDL.LU R155, [R1+0x14] ;  /* 0x00001400019b7983 */ /* 0x000f680000300800 */
        /* <DEDUP_REMOVED lines=59> */
[----:B------:R-:W5:Y:S01]  /*134e0*/  LDL.LU R2, [R1+0x1f4] ;  /* 0x0001f40001027983 */ /* 0x000f620000300800 */
[----:B------:R-:W-:Y:S01]  /*134f0*/  FMUL R0, R0, UR4 ;  /* 0x0000000400007c20 */ /* 0x000fe20008400000 */
[----:B------:R-:W-:Y:S01]  /*13500*/  FSETP.NE.AND P0, PT, R20, -R11, PT ;  /* 0x8000000b1400720b */ /* 0x000fe20003f05000 */
[----:B------:R-:W-:Y:S02]  /*13510*/  BSSY B0, `(.L_x_46) ;  /* 0x00000e9000007945 */ /* 0x000fe40003800000 */
[-C--:B--2---:R-:W-:Y:S01]  /*13520*/  FMUL R164, R164, R0.reuse ;  /* 0x00000000a4a47220 */ /* 0x084fe20000400000 */
[-C--:B---3--:R-:W-:Y:S01]  /*13530*/  FMUL R160, R160, R0.reuse ;  /* 0x00000000a0a07220 */ /* 0x088fe20000400000 */
[-C--:B----4-:R-:W-:Y:S01]  /*13540*/  FMUL R159, R159, R0.reuse ;  /* 0x000000009f9f7220 */ /* 0x090fe20000400000 */
[-C--:B-----5:R-:W-:Y:S01]  /*13550*/  FMUL R155, R155, R0.reuse ;  /* 0x000000009b9b7220 */ /* 0x0a0fe20000400000 */
        /* <DEDUP_REMOVED lines=41> */
[----:B------:R-:W-:-:S04]  /*137f0*/  FMUL R236, R162, R0 ;  /* 0x00000000a2ec7220 */ /* 0x000fc80000400000 */
[----:B------:R-:W-:Y:S01]  /*13800*/  STL [R1+0x4], R165 ;  /* 0x000004a501007387 */ /* 0x000fe20000100800 */
[-C--:B------:R-:W-:Y:S01]  /*13810*/  FMUL R162, R161, R0.reuse ;  /* 0x00000000a1a27220 */ /* 0x080fe20000400000 */
[----:B------:R-:W-:-:S04]  /*13820*/  FMUL R161, R158, R0 ;  /* 0x000000009ea17220 */ /* 0x000fc80000400000 */
[----:B------:R-:W-:Y:S01]  /*13830*/  STL [R1+0x84], R162 ;  /* 0x000084a201007387 */ /* 0x000fe20000100800 */
[----:B------:R-:W-:-:S03]  /*13840*/  FMUL R158, R157, R0 ;  /* 0x000000009d9e7220 */ /* 0x000fc60000400000 */
[----:B------:R-:W-:Y:S01]  /*13850*/  STL [R1], R161 ;  /* 0x000000a101007387 */ /* 0x000fe20000100800 */
[----:B------:R-:W-:-:S03]  /*13860*/  FMUL R157, R154, R0 ;  /* 0x000000009a9d7220 */ /* 0x000fc60000400000 */
[----:B------:R-:W-:Y:S01]  /*13870*/  STL [R1+0x94], R158 ;  /* 0x0000949e01007387 */ /* 0x000fe20000100800 */
        /* <DEDUP_REMOVED lines=25> */
[----:B------:R1:W-:Y:S01]  /*13a10*/  STL [R1+0xe0], R6 ;  /* 0x0000e00601007387 */ /* 0x0003e20000100800 */
[-C--:B------:R-:W-:Y:S01]  /*13a20*/  FMUL R3, R2, R0.reuse ;  /* 0x0000000002037220 */ /* 0x080fe20000400000 */
[-C--:B------:R-:W-:Y:S02]  /*13a30*/  FMUL R2, R25, R0.reuse ;  /* 0x0000000019027220 */ /* 0x080fe40000400000 */
[----:B------:R-:W-:Y:S04]  /*13a40*/  STL [R1+0x104], R7 ;  /* 0x0001040701007387 */ /* 0x000fe80000100800 */
[----:B------:R2:W-:Y:S01]  /*13a50*/  STL [R1+0xf0], R3 ;  /* 0x0000f00301007387 */ /* 0x0005e20000100800 */
[----:B-1----:R-:W-:-:S05]  /*13a60*/  FMUL R6, R24, R0 ;  /* 0x0000000018067220 */ /* 0x002fca0000400000 */
[----:B------:R1:W-:Y:S01]  /*13a70*/  STL [R1+0x114], R6 ;  /* 0x0001140601007387 */ /* 0x0003e20000100800 */
[----:B--2---:R-:W-:-:S03]  /*13a80*/  FMUL R3, R28, R0 ;  /* 0x000000001c037220 */ /* 0x004fc60000400000 */
[----:B------:R2:W-:Y:S04]  /*13a90*/  STL [R1+0x100], R2 ;  /* 0x0001000201007387 */ /* 0x0005e80000100800 */
[----:B------:R3:W-:Y:S01]  /*13aa0*/  STL [R1+0x124], R3 ;  /* 0x0001240301007387 */ /* 0x0007e20000100800 */
[-C--:B-1----:R-:W-:Y:S01]  /*13ab0*/  FMUL R6, R29, R0.reuse ;  /* 0x000000001d067220 */ /* 0x082fe20000400000 */
[----:B--2---:R-:W-:-:S04]  /*13ac0*/  FMUL R2, R32, R0 ;  /* 0x0000000020027220 */ /* 0x004fc80000400000 */
[----:B------:R1:W-:Y:S01]  /*13ad0*/  STL [R1+0x110], R6 ;  /* 0x0001100601007387 */ /* 0x0003e20000100800 */
[----:B---3--:R-:W-:-:S03]  /*13ae0*/  FMUL R3, R33, R0 ;  /* 0x0000000021037220 */ /* 0x008fc60000400000 */
        /* <DEDUP_REMOVED lines=42> */
[----:B------:R2:W-:Y:S01]  /*13d90*/  STL [R1+0x1c0], R2 ;  /* 0x0001c00201007387 */ /* 0x0005e20000100800 */
[----:B------:R-:W-:-:S03]  /*13da0*/  FMUL R76, R77, R0 ;  /* 0x000000004d4c7220 */ /* 0x000fc60000400000 */
[----:B------:R3:W-:Y:S01]  /*13db0*/  STL [R1+0x1d4], R3 ;  /* 0x0001d40301007387 */ /* 0x0007e20000100800 */
[-C--:B-1----:R-:W-:Y:S01]  /*13dc0*/  FMUL R6, R84, R0.reuse ;  /* 0x0000000054067220 */ /* 0x082fe20000400000 */
[-C--:B--2---:R-:W-:Y:S01]  /*13dd0*/  FMUL R2, R80, R0.reuse ;  /* 0x0000000050027220 */ /* 0x084fe20000400000 */
[-C--:B------:R-:W-:Y:S01]  /*13de0*/  FMUL R80, R81, R0.reuse ;  /* 0x0000000051507220 */ /* 0x080fe20000400000 */
[----:B---3--:R-:W-:-:S03]  /*13df0*/  FMUL R3, R85, R0 ;  /* 0x0000000055037220 */ /* 0x008fc60000400000 */
[----:B------:R1:W-:Y:S04]  /*13e00*/  STL [R1+0x1e4], R2 ;  /* 0x0001e40201007387 */ /* 0x0003e80000100800 */
        /* <DEDUP_REMOVED lines=63> */
[----:B------:R-:W-:-:S04]  /*14200*/  FMUL R0, R149, R0 ;  /* 0x0000000095007220 */ /* 0x000fc80000400000 */
[----:B------:R2:W-:Y:S04]  /*14210*/  STL [R1+0x280], R2 ;  /* 0x0002800201007387 */ /* 0x0005e80000100800 */
[----:B------:R2:W-:Y:S01]  /*14220*/  STL [R1+0x278], R0 ;  /* 0x0002780001007387 */ /* 0x0005e20000100800 */
[----:B------:R-:W-:Y:S05]  /*14230*/  @!P0 BRA `(.L_x_47) ;  /* 0x0000000000588947 */ /* 0x000fea0003800000 */
[----:B--2---:R-:W-:Y:S01]  /*14240*/  IADD3 R0, R4, 0x1800000, RZ ;  /* 0x0180000004007810 */ /* 0x004fe20007ffe0ff */
[----:B------:R-:W-:Y:S03]  /*14250*/  BSSY B1, `(.L_x_48) ;  /* 0x000000c000017945 */ /* 0x000fe60003800000 */
[----:B------:R-:W-:-:S04]  /*14260*/  LOP3.LUT R0, R0, 0x7f800000, RZ, 0xc0, !PT ;  /* 0x7f80000000007812 */ /* 0x000fc800078ec0ff */
[----:B------:R-:W-:-:S13]  /*14270*/  ISETP.GT.U32.AND P0, PT, R0, 0x1ffffff, PT ;  /* 0x01ffffff0000780c */ /* 0x000fda0003f04070 */
[----:B------:R-:W-:Y:S05]  /*14280*/  @P0 BRA `(.L_x_49) ;  /* 0x0000000000100947 */ /* 0x000fea0003800000 */
[----:B------:R-:W-:Y:S01]  /*14290*/  IMAD.MOV.U32 R0, RZ, RZ, R4 ;  /* 0x000000ffff007224 */ /* 0x000fe200078e0004 */
[----:B------:R-:W-:-:S07]  /*142a0*/  MOV R7, 0x142c0 ;  /* 0x000142c000077802 */ /* 0x000fce0000000f00 */
[----:B------:R-:W-:Y:S05]  /*142b0*/  CALL.REL.NOINC `($__internal_0_$__cuda_sm20_rcp_rn_f32_slowpath) ;  /* 0x0000007800447944 */ /* 0x000fea0003c00000 */
[----:B------:R-:W-:Y:S05]  /*142c0*/  BRA `(.L_x_50) ;  /* 0x0000000000107947 */ /* 0x000fea0003800000 */
.L_x_49:
[----:B------:R-:W1:Y:S02]  /*142d0*/  MUFU.RCP R5, R4 ;  /* 0x0000000400057308 */ /* 0x000e640000001000 */
[----:B-1----:R-:W-:-:S04]  /*142e0*/  FFMA R0, R4, R5, -1 ;  /* 0xbf80000004007423 */ /* 0x002fc80000000005 */
[----:B------:R-:W-:-:S04]  /*142f0*/  FADD.FTZ R0, -R0, -RZ ;  /* 0x800000ff00007221 */ /* 0x000fc80000010100 */
[----:B------:R-:W-:-:S07]  /*14300*/  FFMA R5, R5, R0, R5 ;  /* 0x0000000005057223 */ /* 0x000fce0000000005 */
.L_x_50:
[----:B------:R-:W-:Y:S05]  /*14310*/  BSYNC B1 ;  /* 0x0000000000017941 */ /* 0x000fea0003800000 */
.L_x_48:
[----:B------:R-:W-:Y:S01]  /*14320*/  FSETP.GEU.AND P0, PT, |R4|, 1.175494350822287508e-38, PT ;  /* 0x008000000400780b */ /* 0x000fe20003f0e200 */
[----:B------:R-:W-:Y:S01]  /*14330*/  ULDC UR4, c[0x0][0x600] ;  /* 0x0001800000047ab9 */ /* 0x000fe20000000800 */
[----:B------:R-:W-:-:S11]  /*14340*/  MOV R9, R5 ;  /* 0x0000000500097202 */ /* 0x000fd60000000f00 */
[----:B------:R-:W-:-:S06]  /*14350*/  @!P0 FMUL R4, R4, 16777216 ;  /* 0x4b80000004048820 */ /* 0x000fcc0000400000 */
[----:B------:R-:W1:Y:S02]  /*14360*/  MUFU.LG2 R4, R4 ;  /* 0x0000000400047308 */ /* 0x000e640000000c00 */
[----:B-1----:R-:W-:-:S04]  /*14370*/  @!P0 FADD R4, R4, -24 ;  /* 0xc1c0000004048421 */ /* 0x002fc80000000000 */
[----:B------:R-:W-:-:S04]  /*14380*/  FMUL R4, R4, 0.69314718246459960938 ;  /* 0x3f31721804047820 */ /* 0x000fc80000400000 */
[----:B------:R-:W-:-:S07]  /*14390*/  FFMA R10, R12, UR4, R4 ;  /* 0x000000040c0a7c23 */ /* 0x000fce0008000004 */
.L_x_47:
[----:B------:R-:W-:Y:S05]  /*143a0*/  BSYNC B0 ;  /* 0x0000000000007941 */ /* 0x000fea0003800000 */
.L_x_46:
[----:B------:R-:W3:Y:S01]  /*143b0*/  LDL.LU R40, [R1+0x8] ;  /* 0x0000080001287983 */ /* 0x000ee20000300800 */
[----:B------:R-:W-:-:S03]  /*143c0*/  ULDC UR4, c[0x0][0x608] ;  /* 0x0001820000047ab9 */ /* 0x000fc60000000800 */
        /* <DEDUP_REMOVED lines=9> */
[----:B------:R-:W3:Y:S04]  /*14460*/  LDL.LU R113, [R1+0x58] ;  /* 0x0000580001717983 */ /* 0x000ee80000300800 */
[----:B------:R-:W5:Y:S04]  /*14470*/  LDL.LU R33, [R1+0x5c] ;  /* 0x00005c0001217983 */ /* 0x000f680000300800 */
[----:B------:R-:W5:Y:S04]  /*14480*/  LDL.LU R112, [R1+0x68] ;  /* 0x0000680001707983 */ /* 0x000f680000300800 */
[----:B------:R-:W5:Y:S04]  /*14490*/  LDL.LU R57, [R1+0x6c] ;  /* 0x00006c0001397983 */ /* 0x000f680000300800 */
        /* <DEDUP_REMOVED lines=44> */
[----:B--2---:R-:W2:Y:S04]  /*14760*/  LDL.LU R6, [R1+0x1d8] ;  /* 0x0001d80001067983 */ /* 0x004ea80000300800 */
[----:B------:R-:W2:Y:S04]  /*14770*/  LDL.LU R5, [R1+0x1dc] ;  /* 0x0001dc0001057983 */ /* 0x000ea80000300800 */
[----:B------:R-:W5:Y:S04]  /*14780*/  LDL.LU R4, [R1+0x1e8] ;  /* 0x0001e80001047983 */ /* 0x000f680000300800 */
[----:B------:R-:W2:Y:S04]  /*14790*/  LDL.LU R3, [R1+0x1ec] ;  /* 0x0001ec0001037983 */ /* 0x000ea80000300800 */
[----:B------:R-:W3:Y:S04]  /*147a0*/  LDL.LU R2, [R1+0x1f8] ;  /* 0x0001f80001027983 */ /* 0x000ee80000300800 */
[----:B------:R-:W4:Y:S01]  /*147b0*/  LDL.LU R0, [R1+0x1fc] ;  /* 0x0001fc0001007983 */ /* 0x000f220000300800 */
[----:B------:R-:W-:Y:S01]  /*147c0*/  FMUL R9, R9, UR4 ;  /* 0x0000000409097c20 */ /* 0x000fe20008400000 */
[----:B------:R-:W1:Y:S01]  /*147d0*/  S2UR UR5, SR_CgaCtaId ;  /* 0x00000000000579c3 */ /* 0x000e620000008800 */
[----:B------:R-:W-:-:S02]  /*147e0*/  UMOV UR4, 0x400 ;  /* 0x0000040000047882 */ /* 0x000fc40000000000 */
[-C--:B----4-:R-:W-:Y:S01]  /*147f0*/  FMUL R137, R0, R9.reuse ;  /* 0x0000000900897220 */ /* 0x090fe20000400000 */
[-C--:B------:R-:W-:Y:S01]  /*14800*/  FMUL R170, R22, R9.reuse ;  /* 0x0000000916aa7220 */ /* 0x080fe20000400000 */
[----:B------:R-:W4:Y:S01]  /*14810*/  LDL R0, [R1+0x204] ;  /* 0x0002040001007983 */ /* 0x000f220000100800 */
[-C--:B---3--:R-:W-:Y:S01]  /*14820*/  FMUL R22, R2, R9.reuse ;  /* 0x0000000902167220 */ /* 0x088fe20000400000 */
[-C--:B------:R-:W-:Y:S01]  /*14830*/  FMUL R2, R102, R9.reuse ;  /* 0x0000000966027220 */ /* 0x080fe20000400000 */
[-C--:B------:R-:W-:Y:S01]  /*14840*/  FMUL R173, R23, R9.reuse ;  /* 0x0000000917ad7220 */ /* 0x080fe20000400000 */
[-C--:B-----5:R-:W-:Y:S01]  /*14850*/  FMUL R23, R4, R9.reuse ;  /* 0x0000000904177220 */ /* 0x0a0fe20000400000 */
[-C--:B--2---:R-:W-:Y:S01]  /*14860*/  FMUL R141, R3, R9.reuse ;  /* 0x00000009038d7220 */ /* 0x084fe20000400000 */
[-C--:B------:R-:W-:Y:S01]  /*14870*/  FMUL R4, R106, R9.reuse ;  /* 0x000000096a047220 */ /* 0x080fe20000400000 */
[----:B------:R2:W-:Y:S01]  /*14880*/  STL [R1+0x14], R2 ;  /* 0x0000140201007387 */ /* 0x0005e20000100800 */
[-C--:B------:R-:W-:Y:S01]  /*14890*/  FMUL R3, R107, R9.reuse ;  /* 0x000000096b037220 */ /* 0x080fe20000400000 */
[----:B------:R-:W-:Y:S01]  /*148a0*/  UISETP.NE.AND UP0, UPT, UR45, 0x1, UPT ;  /* 0x000000012d00788c */ /* 0x000fe2000bf05270 */
[-C--:B------:R-:W-:Y:S01]  /*148b0*/  FMUL R229, R113, R9.reuse ;  /* 0x0000000971e57220 */ /* 0x080fe20000400000 */
[----:B------:R3:W-:Y:S01]  /*148c0*/  STL [R1+0x24], R4 ;  /* 0x0000240401007387 */ /* 0x0007e20000100800 */
[----:B------:R-:W-:Y:S01]  /*148d0*/  UISETP.NE.AND UP1, UPT, UR45, 0x2, UPT ;  /* 0x000000022d00788c */ /* 0x000fe2000bf25270 */
[-C--:B------:R-:W-:Y:S01]  /*148e0*/  FMUL R225, R109, R9.reuse ;  /* 0x000000096de17220 */ /* 0x080fe20000400000 */
[-C--:B------:R-:W-:Y:S01]  /*148f0*/  FMUL R221, R105, R9.reuse ;  /* 0x0000000969dd7220 */ /* 0x080fe20000400000 */
[-C--:B------:R-:W-:Y:S01]  /*14900*/  FMUL R217, R101, R9.reuse ;  /* 0x0000000965d97220 */ /* 0x080fe20000400000 */
[-C--:B------:R-:W-:Y:S01]  /*14910*/  FMUL R214, R97, R9.reuse ;  /* 0x0000000961d67220 */ /* 0x080fe20000400000 */
[-C--:B--2---:R-:W-:Y:S01]  /*14920*/  FMUL R2, R110, R9.reuse ;  /* 0x000000096e027220 */ /* 0x084fe20000400000 */
[----:B------:R2:W-:Y:S01]  /*14930*/  STL [R1+0x10], R3 ;  /* 0x0000100301007387 */ /* 0x0005e20000100800 */
[-C--:B------:R-:W-:Y:S01]  /*14940*/  FMUL R210, R93, R9.reuse ;  /* 0x000000095dd27220 */ /* 0x080fe20000400000 */
[-C--:B------:R-:W-:Y:S01]  /*14950*/  FMUL R205, R89, R9.reuse ;  /* 0x0000000959cd7220 */ /* 0x080fe20000400000 */
[-C--:B---3--:R-:W-:Y:S01]  /*14960*/  FMUL R4, R111, R9.reuse ;  /* 0x000000096f047220 */ /* 0x088fe20000400000 */
[----:B------:R3:W-:Y:S01]  /*14970*/  STL [R1+0x2c], R2 ;  /* 0x00002c0201007387 */ /* 0x0007e20000100800 */
[-C--:B------:R-:W-:Y:S01]  /*14980*/  FMUL R201, R85, R9.reuse ;  /* 0x0000000955c97220 */ /* 0x080fe20000400000 */
        /* <DEDUP_REMOVED lines=10> */
[----:B-1----:R-:W-:Y:S01]  /*14a30*/  ULEA UR4, UR5, UR4, 0x18 ;  /* 0x0000000405047291 */ /* 0x002fe2000f8ec03f */
[-C--:B------:R-:W-:Y:S01]  /*14a40*/  FMUL R174, R24, R9.reuse ;  /* 0x0000000918ae7220 */ /* 0x080fe20000400000 */
[----:B------:R-:W-:Y:S01]  /*14a50*/  @!UP0 ULOP3.LUT UP2, URZ, UR39, 0x2, URZ, 0xc0, !UPT ;  /* 0x00000002273f8892 */ /* 0x000fe2000f84c03f */
[----:B------:R1:W-:Y:S01]  /*14a60*/  STL [R1+0x28], R2 ;  /* 0x0000280201007387 */ /* 0x0003e20000100800 */
[-C--:B------:R-:W-:Y:S01]  /*14a70*/  FMUL R165, R19, R9.reuse ;  /* 0x0000000913a57220 */ /* 0x080fe20000400000 */
[-C--:B--2---:R-:W-:Y:S01]  /*14a80*/  FMUL R4, R118, R9.reuse ;  /* 0x0000000976047220 */ /* 0x084fe20000400000 */
[-C--:B------:R-:W-:Y:S01]  /*14a90*/  FMUL R162, R18, R9.reuse ;  /* 0x0000000912a27220 */ /* 0x080fe20000400000 */
[-C--:B------:R-:W-:Y:S01]  /*14aa0*/  FMUL R161, R17, R9.reuse ;  /* 0x0000000911a17220 */ /* 0x080fe20000400000 */
[-C--:B------:R-:W-:Y:S01]  /*14ab0*/  FMUL R133, R27, R9.reuse ;  /* 0x000000091b857220 */ /* 0x080fe20000400000 */
[-C--:B---3--:R-:W-:Y:S01]  /*14ac0*/  FMUL R3, R119, R9.reuse ;  /* 0x0000000977037220 */ /* 0x088fe20000400000 */
[----:B------:R2:W-:Y:S01]  /*14ad0*/  STL [R1+0x3c], R4 ;  /* 0x00003c0401007387 */ /* 0x0005e20000100800 */
[----:B------:R-:W-:Y:S01]  /*14ae0*/  ULEA UR4, UR45, UR4, 0x3 ;  /* 0x000000042d047291 */ /* 0x000fe2000f8e183f */
[-C--:B------:R-:W-:Y:S01]  /*14af0*/  FMUL R129, R31, R9.reuse ;  /* 0x000000091f817220 */ /* 0x080fe20000400000 */
[-C--:B-1----:R-:W-:Y:S01]  /*14b00*/  FMUL R2, R122, R9.reuse ;  /* 0x000000097a027220 */ /* 0x082fe20000400000 */
[----:B------:R1:W-:Y:S01]  /*14b10*/  STL [R1+0x30], R3 ;  /* 0x0000300301007387 */ /* 0x0003e20000100800 */
[-C--:B------:R-:W-:Y:S01]  /*14b20*/  FMUL R125, R35, R9.reuse ;  /* 0x00000009237d7220 */ /* 0x080fe20000400000 */
[-C--:B------:R-:W-:Y:S01]  /*14b30*/  FMUL R121, R39, R9.reuse ;  /* 0x0000000927797220 */ /* 0x080fe20000400000 */
[-C--:B------:R-:W-:Y:S01]  /*14b40*/  FMUL R117, R43, R9.reuse ;  /* 0x000000092b757220 */ /* 0x080fe20000400000 */
[----:B------:R3:W-:Y:S01]  /*14b50*/  STL [R1+0x44], R2 ;  /* 0x0000440201007387 */ /* 0x0007e20000100800 */
[-C--:B------:R-:W-:Y:S01]  /*14b60*/  FMUL R113, R47, R9.reuse ;  /* 0x000000092f717220 */ /* 0x080fe20000400000 */
[-C--:B--2---:R-:W-:Y:S01]  /*14b70*/  FMUL R4, R123, R9.reuse ;  /* 0x000000097b047220 */ /* 0x084fe20000400000 */
[-C--:B------:R-:W-:Y:S01]  /*14b80*/  FMUL R109, R51, R9.reuse ;  /* 0x00000009336d7220 */ /* 0x080fe20000400000 */
[-C--:B------:R-:W-:Y:S01]  /*14b90*/  FMUL R40, R40, R9.reuse ;  /* 0x0000000928287220 */ /* 0x080fe20000400000 */
[-C--:B------:R-:W-:Y:S01]  /*14ba0*/  FMUL R44, R44, R9.reuse ;  /* 0x000000092c2c7220 */ /* 0x080fe20000400000 */
[-C--:B-1----:R-:W-:Y:S01]  /*14bb0*/  FMUL R3, R126, R9.reuse ;  /* 0x000000097e037220 */ /* 0x082fe20000400000 */
        /* <DEDUP_REMOVED lines=8> */
[----:B------:R3:W-:Y:S01]  /*14c40*/  STL [R1+0x40], R2 ;  /* 0x0000400201007387 */ /* 0x0007e20000100800 */
[-C--:B------:R-:W-:Y:S01]  /*14c50*/  FMUL R41, R41, R9.reuse ;  /* 0x0000000929297220 */ /* 0x080fe20000400000 */
[-C--:B-1----:R-:W-:Y:S01]  /*14c60*/  FMUL R4, R130, R9.reuse ;  /* 0x0000000982047220 */ /* 0x082fe20000400000 */
        /* <DEDUP_REMOVED lines=49> */
[----:B------:R-:W-:Y:S01]  /*14f80*/  STL [R1+0x68], R4 ;  /* 0x0000680401007387 */ /* 0x000fe20000100800 */
[-C--:B------:R-:W-:Y:S01]  /*14f90*/  FMUL R24, R6, R9.reuse ;  /* 0x0000000906187220 */ /* 0x080fe20000400000 */
[-C--:B------:R-:W-:Y:S01]  /*14fa0*/  FMUL R145, R5, R9.reuse ;  /* 0x0000000905917220 */ /* 0x080fe20000400000 */
[----:B---3--:R-:W-:Y:S01]  /*14fb0*/  FMUL R2, R151, R9 ;  /* 0x0000000997027220 */ /* 0x008fe20000400000 */
[----:B------:R-:W-:Y:S04]  /*14fc0*/  STL [R1+0x78], R3 ;  /* 0x0000780301007387 */ /* 0x000fe80000100800 */
[----:B------:R1:W-:Y:S02]  /*14fd0*/  STL [R1+0x70], R2 ;  /* 0x0000700201007387 */ /* 0x0003e40000100800 */
[----:B-1----:R-:W1:Y:S01]  /*14fe0*/  S2R R2, SR_TID.X ;  /* 0x0000000000027919 */ /* 0x002e620000002100 */
[----:B------:R-:W-:-:S04]  /*14ff0*/  @!UP0 ULOP3.LUT UR39, UR39, 0x1, URZ, 0xc0, !UPT ;  /* 0x0000000127278892 */ /* 0x000fc8000f8ec03f */
[----:B------:R-:W-:Y:S02]  /*15000*/  @!UP1 UIADD3 UR6, UR39, 0x1, URZ ;  /* 0x0000000127069890 */ /* 0x000fe4000fffe03f */
[----:B------:R-:W-:Y:S02]  /*15010*/  @!UP0 USEL UR5, URZ, 0x1, UP2 ;  /* 0x000000013f058887 */ /* 0x000fe40009000000 */
[----:B------:R-:W-:Y:S02]  /*15020*/  @!UP1 UISETP.GT.U32.AND UP2, UPT, UR6, 0x1, UPT ;  /* 0x000000010600988c */ /* 0x000fe4000bf44070 */
[----:B------:R-:W-:Y:S02]  /*15030*/  @!UP0 ULOP3.LUT UR46, UR46, UR5, URZ, 0x3c, !UPT ;  /* 0x000000052e2e8292 */ /* 0x000fe4000f8e3c3f */
[----:B------:R-:W-:Y:S02]  /*15040*/  @!UP1 USEL UR5, URZ, 0x1, !UP2 ;  /* 0x000000013f059887 */ /* 0x000fe4000d000000 */
[----:B------:R-:W-:-:S02]  /*15050*/  @!UP1 ULOP3.LUT UR39, UR39, 0x1, URZ, 0xc, !UPT ;  /* 0x0000000127279892 */ /* 0x000fc4000f8e0c3f */
[----:B------:R-:W-:Y:S01]  /*15060*/  @!UP1 ULOP3.LUT UR46, UR46, UR5, URZ, 0x3c, !UPT ;  /* 0x000000052e2e9292 */ /* 0x000fe2000f8e3c3f */
        /* <DEDUP_REMOVED lines=32> */
[----:B-1----:R-:W-:-:S02]  /*15270*/  LOP3.LUT P0, RZ, R2, 0x3, RZ, 0xc0, !PT ;  /* 0x0000000302ff7812 */ /* 0x002fc4000780c0ff */
[----:B----4-:R-:W-:-:S04]  /*15280*/  SHF.L.U32 R0, R0, 0x1f, RZ ;  /* 0x0000001f00007819 */ /* 0x010fc800000006ff */
[----:B------:R-:W1:Y:S02]  /*15290*/  SYNCS.PHASECHK.TRANS64.TRYWAIT P1, [UR4+0x74498], R0 ;  /* 0x07449800ff0075a7 */ /* 0x000e640008020144 */
[----:B-1----:R-:W-:Y:S05]  /*152a0*/  @!P1 BRA `(.L_x_51) ;  /* 0x0000006400509947 */ /* 0x002fea0003800000 */
.L_x_142:
[----:B------:R-:W2:Y:S01]  /*152b0*/  S2R R58, SR_TID.X ;  /* 0x00000000003a7919 */ /* 0x000ea20000002100 */
[----:B------:R-:W-:Y:S01]  /*152c0*/  USHF.L.U32 UR42, UR42, 0x6, URZ ;  /* 0x000000062a2a7899 */ /* 0x000fe2000800063f */
[----:B------:R-:W-:Y:S04]  /*152d0*/  BSSY B0, `(.L_x_52) ;  /* 0x0000019000007945 */ /* 0x000fe80003800000 */
[----:B------:R-:W-:Y:S07]  /*152e0*/  @P0 BRA `(.L_x_53) ;  /* 0x00000000005c0947 */ /* 0x000fee0003800000 */
[----:B-12---:R-:W-:Y:S01]  /*152f0*/  LOP3.LUT R0, R58, 0x60, RZ, 0xc0, !PT ;  /* 0x000000603a007812 */ /* 0x006fe200078ec0ff */
[----:B------:R-:W-:Y:S01]  /*15300*/  ULDC.64 UR4, c[0x0][0x688] ;  /* 0x0001a20000047ab9 */ /* 0x000fe20000000a00 */
[----:B------:R-:W-:Y:S01]  /*15310*/  SHF.R.U32.HI R2, RZ, 0x2, R58 ;  /* 0x00000002ff027819 */ /* 0x000fe2000001163a */
[----:B------:R-:W-:Y:S01]  /*15320*/  UIMAD UR4, UR43, UR4, UR42 ;  /* 0x000000042b0472a4 */ /* 0x000fe2000f8e022a */
[----:B------:R-:W-:Y:S01]  /*15330*/  SHF.R.U32.HI R0, RZ, 0x5, R0 ;  /* 0x00000005ff007819 */ /* 0x000fe20000011600 */
[----:B------:R-:W-:Y:S01]  /*15340*/  ULDC UR6, c[0x0][0x288] ;  /* 0x0000a20000067ab9 */ /* 0x000fe20000000800 */
[----:B------:R-:W-:Y:S01]  /*15350*/  LOP3.LUT R2, R2, 0x7, RZ, 0xc0, !PT ;  /* 0x0000000702027812 */ /* 0x000fe200078ec0ff */
[----:B------:R-:W-:Y:S01]  /*15360*/  UIMAD UR4, UR44, UR5, UR4 ;  /* 0x000000052c0472a4 */ /* 0x000fe2000f8e0204 */
[----:B------:R-:W-:Y:S01]  /*15370*/  SHF.L.U32 R0, R0, 0x4, RZ ;  /* 0x0000000400007819 */ /* 0x000fe200000006ff */
[----:B------:R-:W-:-:S03]  /*15380*/  ULDC.64 UR8, c[0x0][0x208] ;  /* 0x0000820000087ab9 */ /* 0x000fc60000000a00 */
[----:B------:R-:W-:Y:S02]  /*15390*/  LOP3.LUT R0, R0, 0xfffffff0, R2, 0xe2, !PT ;  /* 0xfffffff000007812 */ /* 0x000fe400078ee202 */
[----:B------:R-:W-:Y:S02]  /*153a0*/  MOV R3, UR4 ;  /* 0x0000000400037c02 */ /* 0x000fe40008000f00 */
[C---:B------:R-:W-:Y:S02]  /*153b0*/  IADD3 R2, R0.reuse, UR42, RZ ;  /* 0x0000002a00027c10 */ /* 0x040fe4000fffe0ff */
[----:B------:R-:W-:Y:S01]  /*153c0*/  IADD3 R0, P2, R0, UR4, RZ ;  /* 0x0000000400007c10 */ /* 0x000fe2000ff5e0ff */
[----:B------:R-:W-:Y:S01]  /*153d0*/  ULDC.64 UR4, c[0x0][0x680] ;  /* 0x0001a00000047ab9 */ /* 0x000fe20000000a00 */
[C---:B------:R-:W-:Y:S01]  /*153e0*/  ISETP.GE.U32.AND P0, PT, R2.reuse, UR6, PT ;  /* 0x0000000602007c0c */ /* 0x040fe2000bf06070 */
[----:B------:R-:W-:Y:S01]  /*153f0*/  VIADD R2, R2, 0x8 ;  /* 0x0000000802027836 */ /* 0x000fe20000000000 */
[----:B------:R-:W-:-:S04]  /*15400*/  LEA.HI.X.SX32 R3, R3, RZ, 0x1, P2 ;  /* 0x000000ff03037211 */ /* 0x000fc800010f0eff */
[----:B------:R-:W-:Y:S02]  /*15410*/  ISETP.GE.U32.AND P1, PT, R2, UR6, PT ;  /* 0x0000000602007c0c */ /* 0x000fe4000bf26070 */
[----:B------:R-:W-:-:S04]  /*15420*/  LEA R2, P2, R0, UR4, 0x2 ;  /* 0x0000000400027c11 */ /* 0x000fc8000f8410ff */
[----:B------:R-:W-:-:S05]  /*15430*/  LEA.HI.X R3, R0, UR5, R3, 0x2, P2 ;  /* 0x0000000500037c11 */ /* 0x000fca00090f1403 */
[----:B------:R3:W-:Y:S04]  /*15440*/  @!P0 STG.E desc[UR8][R2.64], R8 ;  /* 0x0000000802008986 */ /* 0x0007e8000c101908 */
[----:B------:R3:W-:Y:S02]  /*15450*/  @!P1 STG.E desc[UR8][R2.64+0x20], R10 ;  /* 0x0000200a02009986 */ /* 0x0007e4000c101908 */
.L_x_53:
[----:B------:R-:W-:Y:S05]  /*15460*/  BSYNC B0 ;  /* 0x0000000000007941 */ /* 0x000fea0003800000 */
.L_x_52:
[----:B------:R-:W-:Y:S02]  /*15470*/  ULDC.64 UR4, c[0x0][0x730] ;  /* 0x0001cc0000047ab9 */ /* 0x000fe40000000a00 */
[----:B------:R-:W-:-:S04]  /*15480*/  ISETP.NE.U32.AND P0, PT, RZ, UR4, PT ;  /* 0x00000004ff007c0c */ /* 0x000fc8000bf05070 */
[----:B------:R-:W-:-:S13]  /*15490*/  ISETP.NE.AND.EX P0, PT, RZ, UR5, PT, P0 ;  /* 0x00000005ff007c0c */ /* 0x000fda000bf05300 */
[----:B------:R-:W-:Y:S05]  /*154a0*/  @P0 BRA `(.L_x_54) ;  /* 0x0000000000300947 */ /* 0x000fea0003800000 */
[----:B------:R-:W-:Y:S02]  /*154b0*/  ULDC.64 UR4, c[0x0][0x728] ;  /* 0x0001ca0000047ab9 */ /* 0x000fe40000000a00 */
[----:B------:R-:W-:-:S04]  /*154c0*/  ISETP.NE.U32.AND P0, PT, RZ, UR4, PT ;  /* 0x00000004ff007c0c */ /* 0x000fc8000bf05070 */
[----:B------:R-:W-:-:S13]  /*154d0*/  ISETP.NE.AND.EX P0, PT, RZ, UR5, PT, P0 ;  /* 0x00000005ff007c0c */ /* 0x000fda000bf05300 */
[----:B------:R-:W-:Y:S05]  /*154e0*/  @!P0 BRA `(.L_x_55) ;  /* 0x0000000000148947 */ /* 0x000fea0003800000 */
[----:B-1-3--:R-:W1:Y:S01]  /*154f0*/  LDC.64 R2, c[0x0][0x728] ;  /* 0x0001ca00ff027b82 */ /* 0x00ae620000000a00 */
[----:B------:R-:W-:Y:S02]  /*15500*/  ULDC.64 UR4, c[0x0][0x208] ;  /* 0x0000820000047ab9 */ /* 0x000fe40000000a00 */
[----:B-1----:R-:W3:Y:S04]  /*15510*/  LDG.E R0, desc[UR4][R2.64] ;  /* 0x0000000402007981 */ /* 0x002ee8000c1e1900 */
[----:B---3--:R4:W-:Y:S01]  /*15520*/  STL [R1+0x284], R0 ;  /* 0x0002840001007387 */ /* 0x0089e20000100800 */
[----:B------:R-:W-:Y:S05]  /*15530*/  BRA `(.L_x_54) ;  /* 0x00000000000c7947 */ /* 0x000fea0003800000 */
.L_x_55:
[----:B------:R-:W-:Y:S02]  /*15540*/  ULDC UR4, c[0x0][0x720] ;  /* 0x0001c80000047ab9 */ /* 0x000fe40000000800 */
[----:B-1----:R-:W-:-:S05]  /*15550*/  MOV R0, UR4 ;  /* 0x0000000400007c02 */ /* 0x002fca0008000f00 */
[----:B------:R1:W-:Y:S02]  /*15560*/  STL [R1+0x284], R0 ;  /* 0x0002840001007387 */ /* 0x0003e40000100800 */
.L_x_54:
[----:B-1--4-:R-:W-:-:S04]  /*15570*/  MOV R0, RZ ;  /* 0x000000ff00007202 */ /* 0x012fc80000000f00 */
[----:B------:R-:W-:-:S13]  /*15580*/  LOP3.LUT P0, RZ, R0, 0x1bf, RZ, 0xc0, !PT ;  /* 0x000001bf00ff7812 */ /* 0x000fda000780c0ff */
[----:B------:R-:W-:Y:S05]  /*15590*/  @!P0 BRA `(.L_x_56) ;  /* 0x0000000000408947 */ /* 0x000fea0003800000 */
[----:B---3--:R-:W-:Y:S01]  /*155a0*/  MOV R2, 0x0 ;  /* 0x0000000000027802 */ /* 0x008fe20000000f00 */
[----:B------:R-:W-:Y:S01]  /*155b0*/  ULDC.64 UR4, c[0x4][0x70] ;  /* 0x01001c0000047ab9 */ /* 0x000fe20000000a00 */
[----:B------:R-:W-:Y:S01]  /*155c0*/  ULDC.64 UR6, c[0x4][0x78] ;  /* 0x01001e0000067ab9 */ /* 0x000fe20000000a00 */
[----:B------:R-:W-:Y:S01]  /*155d0*/  ULDC.64 UR8, c[0x4][0x8] ;  /* 0x0100020000087ab9 */ /* 0x000fe20000000a00 */
[----:B------:R-:W-:Y:S01]  /*155e0*/  MOV R4, UR4 ;  /* 0x0000000400047c02 */ /* 0x000fe20008000f00 */
[----:B------:R-:W-:Y:S01]  /*155f0*/  IMAD.U32 R5, RZ, RZ, UR5 ;  /* 0x00000005ff057e24 */ /* 0x000fe2000f8e00ff */
[----:B------:R-:W1:Y:S01]  /*15600*/  LDC.64 R2, c[0x4][R2] ;  /* 0x0100000002027b82 */ /* 0x000e620000000a00 */
[----:B------:R-:W-:Y:S01]  /*15610*/  MOV R6, UR6 ;  /* 0x0000000600067c02 */ /* 0x000fe20008000f00 */
[----:B------:R-:W-:Y:S01]  /*15620*/  IMAD.U32 R11, RZ, RZ, UR9 ;  /* 0x00000009ff0b7e24 */ /* 0x000fe2000f8e00ff */
[----:B------:R-:W-:Y:S02]  /*15630*/  MOV R7, UR7 ;  /* 0x0000000700077c02 */ /* 0x000fe40008000f00 */
[----:B------:R-:W-:-:S02]  /*15640*/  MOV R10, UR8 ;  /* 0x00000008000a7c02 */ /* 0x000fc40008000f00 */
[----:B------:R-:W-:Y:S02]  /*15650*/  MOV R8, 0x70 ;  /* 0x0000007000087802 */ /* 0x000fe40000000f00 */
[----:B------:R-:W-:Y:S02]  /*15660*/  MOV R12, 0x1 ;  /* 0x00000001000c7802 */ /* 0x000fe40000000f00 */
[----:B------:R-:W-:-:S07]  /*15670*/  MOV R13, RZ ;  /* 0x000000ff000d7202 */ /* 0x000fce0000000f00 */
[----:B------:R-:W-:-:S07]  /*15680*/  LEPC R20, `(.L_x_56) ;  /* 0x000000001014794e */ /* 0x000fce0000000000 */
[----:B-12---:R-:W-:Y:S05]  /*15690*/  CALL.ABS.NOINC R2 ;  /* 0x0000000002007343 */ /* 0x006fea0003c00000 */
.L_x_56:
[----:B---3--:R-:W1:Y:S01]  /*156a0*/  S2R R2, SR_CgaCtaId ;  /* 0x0000000000027919 */ /* 0x008e620000008800 */
[----:B------:R-:W-:-:S04]  /*156b0*/  MOV R0, 0x400 ;  /* 0x0000040000007802 */ /* 0x000fc80000000f00 */
[----:B-1----:R-:W-:Y:S01]  /*156c0*/  LEA R2, R2, R0, 0x18 ;  /* 0x0000000002027211 */ /* 0x002fe200078ec0ff */
[----:B------:R-:W-:-:S04]  /*156d0*/  IMAD.U32 R0, RZ, RZ, UR45 ;  /* 0x0000002dff007e24 */ /* 0x000fc8000f8e00ff */
[----:B------:R-:W-:-:S05]  /*156e0*/  IMAD R2, R0, 0x2200, R2 ;  /* 0x0000220000027824 */ /* 0x000fca00078e0202 */
[----:B------:R-:W-:-:S04]  /*156f0*/  IADD3 R56, R2, 0x6de00, RZ ;  /* 0x0006de0002387810 */ /* 0x000fc80007ffe0ff */
[----:B------:R-:W-:-:S13]  /*15700*/  LOP3.LUT P0, RZ, R56, 0x1b0, RZ, 0xc0, !PT ;  /* 0x000001b038ff7812 */ /* 0x000fda000780c0ff */
[----:B------:R-:W-:Y:S05]  /*15710*/  @!P0 BRA `(.L_x_57) ;  /* 0x0000000000408947 */ /* 0x000fea0003800000 */
[----:B------:R-:W-:Y:S01]  /*15720*/  MOV R14, 0x0 ;  /* 0x00000000000e7802 */ /* 0x000fe20000000f00 */
[----:B------:R-:W-:Y:S01]  /*15730*/  ULDC.64 UR6, c[0x4][0x70] ;  /* 0x01001c0000067ab9 */ /* 0x000fe20000000a00 */
[----:B------:R-:W-:Y:S01]  /*15740*/  ULDC.64 UR8, c[0x4][0x78] ;  /* 0x01001e0000087ab9 */ /* 0x000fe20000000a00 */
[----:B------:R-:W-:Y:S01]  /*15750*/  ULDC.64 UR4, c[0x4][0x10] ;  /* 0x0100040000047ab9 */ /* 0x000fe20000000a00 */
[----:B------:R-:W-:Y:S01]  /*15760*/  MOV R4, UR6 ;  /* 0x0000000600047c02 */ /* 0x000fe20008000f00 */
[----:B------:R-:W-:Y:S01]  /*15770*/  IMAD.U32 R6, RZ, RZ, UR8 ;  /* 0x00000008ff067e24 */ /* 0x000fe2000f8e00ff */
[----:B------:R-:W1:Y:S01]  /*15780*/  LDC.64 R14, c[0x4][R14] ;  /* 0x010000000e0e7b82 */ /* 0x000e620000000a00 */
[----:B------:R-:W-:Y:S01]  /*15790*/  MOV R5, UR7 ;  /* 0x0000000700057c02 */ /* 0x000fe20008000f00 */
[----:B------:R-:W-:Y:S01]  /*157a0*/  IMAD.MOV.U32 R8, RZ, RZ, 0x70 ;  /* 0x00000070ff087424 */ /* 0x000fe200078e00ff */
[----:B------:R-:W-:Y:S02]  /*157b0*/  MOV R7, UR9 ;  /* 0x0000000900077c02 */ /* 0x000fe40008000f00 */
[----:B------:R-:W-:-:S02]  /*157c0*/  MOV R10, UR4 ;  /* 0x00000004000a7c02 */ /* 0x000fc40008000f00 */
[----:B------:R-:W-:Y:S02]  /*157d0*/  MOV R11, UR5 ;  /* 0x00000005000b7c02 */ /* 0x000fe40008000f00 */
[----:B------:R-:W-:Y:S02]  /*157e0*/  MOV R12, 0x1 ;  /* 0x00000001000c7802 */ /* 0x000fe40000000f00 */
[----:B------:R-:W-:-:S07]  /*157f0*/  MOV R13, RZ ;  /* 0x000000ff000d7202 */ /* 0x000fce0000000f00 */
[----:B------:R-:W-:-:S07]  /*15800*/  LEPC R20, `(.L_x_57) ;  /* 0x000000001014794e */ /* 0x000fce0000000000 */
[----:B-12---:R-:W-:Y:S05]  /*15810*/  CALL.ABS.NOINC R14 ;  /* 0x000000000e007343 */ /* 0x006fea0003c00000 */
.L_x_57:
[----:B------:R-:W3:Y:S01]  /*15820*/  LDL R20, [R1+0x284] ;  /* 0x0002840001147983 */ /* 0x000ee20000100800 */
[----:B------:R-:W-:Y:S01]  /*15830*/  ULDC.64 UR4, c[0x0][0x730] ;  /* 0x0001cc0000047ab9 */ /* 0x000fe20000000a00 */
[C---:B--2---:R-:W-:Y:S01]  /*15840*/  SHF.L.U32 R0, R58.reuse, 0x4, RZ ;  /* 0x000000043a007819 */ /* 0x044fe200000006ff */
[----:B------:R-:W-:Y:S01]  /*15850*/  IMAD.SHL.U32 R3, R58, 0x20, RZ ;  /* 0x000000203a037824 */ /* 0x000fe200078e00ff */
[----:B------:R-:W-:Y:S01]  /*15860*/  ISETP.NE.U32.AND P0, PT, RZ, UR4, PT ;  /* 0x00000004ff007c0c */ /* 0x000fe2000bf05070 */
[----:B------:R-:W-:Y:S01]  /*15870*/  ULDC UR4, c[0x0][0x720] ;  /* 0x0001c80000047ab9 */ /* 0x000fe20000000800 */
[----:B------:R-:W-:Y:S02]  /*15880*/  LOP3.LUT R0, R0, 0x600, RZ, 0xc0, !PT ;  /* 0x0000060000007812 */ /* 0x000fe400078ec0ff */
[----:B------:R-:W-:Y:S02]  /*15890*/  ISETP.NE.AND.EX P0, PT, RZ, UR5, PT, P0 ;  /* 0x00000005ff007c0c */ /* 0x000fe4000bf05300 */
[----:B------:R-:W-:-:S02]  /*158a0*/  LOP3.LUT R0, R0, 0x20, R3, 0xf8, !PT ;  /* 0x0000002000007812 */ /* 0x000fc400078ef803 */
[----:B------:R-:W-:Y:S02]  /*158b0*/  SHF.R.U32.HI R8, RZ, 0x1, R58 ;  /* 0x00000001ff087819 */ /* 0x000fe4000001163a */
[----:B------:R-:W-:Y:S02]  /*158c0*/  LOP3.LUT R0, R0, 0x100, R3, 0xf8, !PT ;  /* 0x0000010000007812 */ /* 0x000fe400078ef803 */
[----:B------:R-:W-:-:S04]  /*158d0*/  LOP3.LUT R3, R3, 0xc0, RZ, 0xc0, !PT ;  /* 0x000000c003037812 */ /* 0x000fc800078ec0ff */
[----:B------:R-:W-:Y:S02]  /*158e0*/  LOP3.LUT R3, R3, 0x8, R8, 0xf8, !PT ;  /* 0x0000000803037812 */ /* 0x000fe400078ef808 */
[----:B------:R-:W-:-:S04]  /*158f0*/  SHF.L.U32 R8, R58, 0x2, RZ ;  /* 0x000000023a087819 */ /* 0x000fc800000006ff */
[----:B------:R-:W-:-:S04]  /*15900*/  LOP3.LUT R3, R3, 0x18, R8, 0x78, !PT ;  /* 0x0000001803037812 */ /* 0x000fc800078e7808 */
[----:B------:R-:W-:Y:S02]  /*15910*/  LOP3.LUT R3, R0, R3, RZ, 0xfc, !PT ;  /* 0x0000000300037212 */ /* 0x000fe400078efcff */
[----:B---3--:R-:W-:Y:S02]  /*15920*/  FSEL R55, R20, UR4, !P0 ;  /* 0x0000000414377c08 */ /* 0x008fe4000c000000 */
[----:B------:R-:W1:Y:S03]  /*15930*/  S2R R20, SR_TID.X ;  /* 0x0000000000147919 */ /* 0x000e660000002100 */
        /* <DEDUP_REMOVED lines=12> */
[----:B-1----:R-:W-:-:S04]  /*15a00*/  LOP3.LUT R20, R20, 0x7f, RZ, 0xc0, !PT ;  /* 0x0000007f14147812 */ /* 0x002fc800078ec0ff */
[----:B------:R-:W-:-:S04]  /*15a10*/  IADD3 R20, R20, 0x1f, RZ ;  /* 0x0000001f14147810 */ /* 0x000fc80007ffe0ff */
[----:B------:R-:W-:-:S13]  /*15a20*/  ISETP.GT.U32.AND P1, PT, R20, 0x3e, PT ;  /* 0x0000003e1400780c */ /* 0x000fda0003f24070 */
[----:B------:R-:W-:Y:S05]  /*15a30*/  @P1 BRA `(.L_x_58) ;  /* 0x0000000000041947 */ /* 0x000fea0003800000 */
[----:B------:R-:W-:-:S04]  /*15a40*/  DEPBAR.LE SB0, 0x1 ;  /* 0x000080400000791a */ /* 0x000fc80000000000 */
.L_x_58:
[----:B------:R1:W-:Y:S01]  /*15a50*/  STL [R1+0x290], R16 ;  /* 0x0002901001007387 */ /* 0x0003e20000100800 */
[----:B------:R-:W-:Y:S05]  /*15a60*/  WARPSYNC.ALL ;  /* 0x0000000000007948 */ /* 0x000fea0003800000 */
[----:B------:R-:W2:Y:S01]  /*15a70*/  LDL.LU R13, [R1+0x4] ;  /* 0x00000400010d7983 */ /* 0x000ea20000300800 */
[----:B------:R-:W-:Y:S01]  /*15a80*/  LEA R0, R3, R2, 0x1 ;  /* 0x0000000203007211 */ /* 0x000fe200078e08ff */
[-C--:B------:R-:W-:Y:S01]  /*15a90*/  FMUL R64, R176, R55.reuse ;  /* 0x00000037b0407220 */ /* 0x080fe20000400000 */
[----:B------:R-:W-:Y:S01]  /*15aa0*/  FMUL R62, R171, R55 ;  /* 0x00000037ab3e7220 */ /* 0x000fe20000400000 */
[----:B------:R-:W3:Y:S01]  /*15ab0*/  LDL.LU R10, [R1] ;  /* 0x00000000010a7983 */ /* 0x000ee20000300800 */
[----:B------:R-:W-:Y:S01]  /*15ac0*/  LOP3.LUT P0, RZ, R58, 0x4, RZ, 0xc0, !PT ;  /* 0x000000043aff7812 */ /* 0x000fe2000780c0ff */
[----:B------:R-:W-:-:S02]  /*15ad0*/  IMAD R3, R3, 0x2, R56 ;  /* 0x0000000203037824 */ /* 0x000fc400078e0238 */
[-C--:B------:R-:W-:Y:S01]  /*15ae0*/  FMUL R163, R163, R55.reuse ;  /* 0x00000037a3a37220 */ /* 0x080fe20000400000 */
[----:B------:R-:W4:Y:S01]  /*15af0*/  LDL.LU R9, [R1+0x84] ;  /* 0x0000840001097983 */ /* 0x000f220000300800 */
[-C--:B------:R-:W-:Y:S01]  /*15b00*/  FMUL R45, R45, R55.reuse ;  /* 0x000000372d2d7220 */ /* 0x080fe20000400000 */
[-C--:B------:R-:W-:Y:S02]  /*15b10*/  FMUL R152, R152, R55.reuse ;  /* 0x0000003798987220 */ /* 0x080fe40000400000 */
[----:B------:R-:W4:Y:S04]  /*15b20*/  LDL.LU R8, [R1+0x80] ;  /* 0x0000800001087983 */ /* 0x000f280000300800 */
[----:B------:R-:W4:Y:S04]  /*15b30*/  LDL.LU R21, [R1+0x94] ;  /* 0x0000940001157983 */ /* 0x000f280000300800 */
[----:B------:R-:W4:Y:S04]  /*15b40*/  LDL.LU R14, [R1+0x90] ;  /* 0x00009000010e7983 */ /* 0x000f280000300800 */
[----:B------:R-:W4:Y:S04]  /*15b50*/  LDL.LU R20, [R1+0xa4] ;  /* 0x0000a40001147983 */ /* 0x000f280000300800 */
[----:B-1----:R-:W4:Y:S04]  /*15b60*/  LDL.LU R16, [R1+0xa0] ;  /* 0x0000a00001107983 */ /* 0x002f280000300800 */
[----:B------:R-:W4:Y:S04]  /*15b70*/  LDL.LU R12, [R1+0xb4] ;  /* 0x0000b400010c7983 */ /* 0x000f280000300800 */
[----:B------:R-:W4:Y:S04]  /*15b80*/  LDL.LU R15, [R1+0xb0] ;  /* 0x0000b000010f7983 */ /* 0x000f280000300800 */
[----:B------:R-:W4:Y:S01]  /*15b90*/  LDL.LU R11, [R1+0xc4] ;  /* 0x0000c400010b7983 */ /* 0x000f220000300800 */
[----:B------:R-:W-:Y:S01]  /*15ba0*/  BAR.SYNC.DEFER_BLOCKING 0x1, 0x80 ;  /* 0x0042000000007b1d */ /* 0x000fe20000010000 */
[----:B--2---:R-:W-:Y:S01]  /*15bb0*/  FMUL R176, R13, R55 ;  /* 0x000000370db07220 */ /* 0x004fe20000400000 */
[----:B------:R-:W-:-:S04]  /*15bc0*/  MOV R72, 0x20 ;  /* 0x0000002000487802 */ /* 0x000fc80000000f00 */
[----:B------:R-:W2:Y:S01]  /*15bd0*/  LDL.LU R13, [R1+0xc0] ;  /* 0x0000c000010d7983 */ /* 0x000ea20000300800 */
[----:B---3--:R-:W-:-:S03]  /*15be0*/  FMUL R171, R10, R55 ;  /* 0x000000370aab7220 */ /* 0x008fc60000400000 */
[----:B------:R-:W3:Y:S01]  /*15bf0*/  LDL.LU R10, [R1+0xd4] ;  /* 0x0000d400010a7983 */ /* 0x000ee20000300800 */
[-C--:B------:R-:W-:Y:S01]  /*15c00*/  FMUL R41, R41, R55.reuse ;  /* 0x0000003729297220 */ /* 0x080fe20000400000 */
[----:B------:R-:W-:Y:S02]  /*15c10*/  SEL R72, R72, 0xffffffe0, !P0 ;  /* 0xffffffe048487807 */ /* 0x000fe40004000000 */
[----:B------:R1:W-:Y:S01]  /*15c20*/  STSM.16.M88.4 [R0+0x6de00], R4 ;  /* 0x06de000400007844 */ /* 0x0003e20000000200 */
[-C--:B------:R-:W-:Y:S01]  /*15c30*/  FMUL R56, R172, R55.reuse ;  /* 0x00000037ac387220 */ /* 0x080fe20000400000 */
[-C--:B----4-:R-:W-:Y:S02]  /*15c40*/  FMUL R172, R9, R55.reuse ;  /* 0x0000003709ac7220 */ /* 0x090fe40000400000 */
[----:B------:R-:W4:Y:S01]  /*15c50*/  LDL.LU R9, [R1+0xd0] ;  /* 0x0000d00001097983 */ /* 0x000f220000300800 */
[-C--:B-1----:R-:W-:Y:S01]  /*15c60*/  FMUL R4, R167, R55.reuse ;  /* 0x00000037a7047220 */ /* 0x082fe20000400000 */
[-C--:B------:R-:W-:Y:S01]  /*15c70*/  FMUL R5, R37, R55.reuse ;  /* 0x0000003725057220 */ /* 0x080fe20000400000 */
[-C--:B------:R-:W-:Y:S01]  /*15c80*/  FMUL R6, R156, R55.reuse ;  /* 0x000000379c067220 */ /* 0x080fe20000400000 */
[----:B------:R-:W-:Y:S01]  /*15c90*/  FMUL R7, R36, R55 ;  /* 0x0000003724077220 */ /* 0x000fe20000400000 */
[----:B------:R-:W-:-:S02]  /*15ca0*/  IADD3 R0, R3, R72, RZ ;  /* 0x0000004803007210 */ /* 0x000fc40007ffe0ff */
[----:B------:R-:W-:Y:S02]  /*15cb0*/  F2FP.F16.F32.PACK_AB R4, R163, R4 ;  /* 0x00000004a304723e */ /* 0x000fe400000000ff */
[----:B------:R-:W-:Y:S02]  /*15cc0*/  F2FP.F16.F32.PACK_AB R5, R45, R5 ;  /* 0x000000052d05723e */ /* 0x000fe400000000ff */
[----:B------:R-:W-:Y:S02]  /*15cd0*/  F2FP.F16.F32.PACK_AB R6, R152, R6 ;  /* 0x000000069806723e */ /* 0x000fe400000000ff */
[----:B------:R-:W-:Y:S01]  /*15ce0*/  F2FP.F16.F32.PACK_AB R7, R41, R7 ;  /* 0x000000072907723e */ /* 0x000fe200000000ff */
[-C--:B------:R-:W-:Y:S01]  /*15cf0*/  FMUL R167, R8, R55.reuse ;  /* 0x0000003708a77220 */ /* 0x080fe20000400000 */
[-C--:B------:R-:W-:Y:S01]  /*15d00*/  FMUL R163, R14, R55.reuse ;  /* 0x000000370ea37220 */ /* 0x080fe20000400000 */
[----:B------:R-:W4:Y:S04]  /*15d10*/  LDL.LU R8, [R1+0xe4] ;  /* 0x0000e40001087983 */ /* 0x000f280000300800 */
[----:B------:R1:W-:Y:S01]  /*15d20*/  STSM.16.M88.4 [R0], R4 ;  /* 0x0000000400007844 */ /* 0x0003e20000000200 */
        /* <DEDUP_REMOVED lines=10> */
[----:B-1----:R-:W4:Y:S04]  /*15dd0*/  LDL.LU R7, [R1+0xe0] ;  /* 0x0000e00001077983 */ /* 0x002f280000300800 */
[----:B------:R-:W4:Y:S04]  /*15de0*/  LDL.LU R14, [R1+0xf4] ;  /* 0x0000f400010e7983 */ /* 0x000f280000300800 */
[----:B------:R-:W4:Y:S04]  /*15df0*/  LDL.LU R6, [R1+0xf0] ;  /* 0x0000f00001067983 */ /* 0x000f280000300800 */
[----:B------:R-:W4:Y:S04]  /*15e00*/  LDL.LU R5, [R1+0x104] ;  /* 0x0001040001057983 */ /* 0x000f280000300800 */
[----:B------:R-:W4:Y:S04]  /*15e10*/  LDL.LU R4, [R1+0x100] ;  /* 0x0001000001047983 */ /* 0x000f280000300800 */
[----:B------:R-:W4:Y:S04]  /*15e20*/  LDL.LU R12, [R1+0x114] ;  /* 0x00011400010c7983 */ /* 0x000f280000300800 */
[----:B------:R-:W4:Y:S01]  /*15e30*/  LDL.LU R11, [R1+0x110] ;  /* 0x00011000010b7983 */ /* 0x000f220000300800 */
        /* <DEDUP_REMOVED lines=113> */
[----:B------:R-:W-:Y:S01]  /*16550*/  @!PT LDS RZ, [RZ] ;  /* 0x00000000fffff984 */ /* 0x000fe20000000800 */
[----:B------:R-:W-:Y:S01]  /*16560*/  @!PT LDS RZ, [RZ] ;  /* 0x00000000fffff984 */ /* 0x000fe20000000800 */
[----:B------:R-:W-:Y:S01]  /*16570*/  @!PT LDS RZ, [RZ] ;  /* 0x00000000fffff984 */ /* 0x000fe20000000800 */
[----:B------:R-:W-:Y:S01]  /*16580*/  @!PT LDS RZ, [RZ] ;  /* 0x00000000fffff984 */ /* 0x000fe20000000800 */
[----:B------:R1:W-:Y:S06]  /*16590*/  MEMBAR.ALL.CTA ;  /* 0x0000000000007992 */ /* 0x0003ec0000008000 */
[----:B-1----:R-:W1:Y:S01]  /*165a0*/  FENCE.VIEW.ASYNC.S ;  /* 0x00000000000073c6 */ /* 0x002e620000000000 */
[----:B--2---:R-:W-:-:S03]  /*165b0*/  FMUL R151, R13, R55 ;  /* 0x000000370d977220 */ /* 0x004fc60000400000 */
[----:B------:R-:W2:Y:S01]  /*165c0*/  LDL.LU R13, [R1+0x124] ;  /* 0x00012400010d7983 */ /* 0x000ea20000300800 */
[----:B---3--:R-:W-:-:S03]  /*165d0*/  FMUL R152, R10, R55 ;  /* 0x000000370a987220 */ /* 0x008fc60000400000 */
[----:B------:R-:W3:Y:S01]  /*165e0*/  LDL.LU R10, [R1+0x120] ;  /* 0x00012000010a7983 */ /* 0x000ee20000300800 */
[----:B----4-:R-:W-:-:S03]  /*165f0*/  FMUL R147, R9, R55 ;  /* 0x0000003709937220 */ /* 0x010fc60000400000 */
[----:B------:R-:W4:Y:S01]  /*16600*/  LDL.LU R9, [R1+0x134] ;  /* 0x0001340001097983 */ /* 0x000f220000300800 */
[----:B------:R-:W-:-:S03]  /*16610*/  FMUL R148, R8, R55 ;  /* 0x0000003708947220 */ /* 0x000fc60000400000 */
        /* <DEDUP_REMOVED lines=24> */
[----:B------:R-:W-:Y:S01]  /*167a0*/  BSSY B0, `(.L_x_59) ;  /* 0x00000bf000007945 */ /* 0x000fe20003800000 */
[----:B------:R-:W-:-:S02]  /*167b0*/  F2FP.F16.F32.PACK_AB R60, R60, R232 ;  /* 0x000000e83c3c723e */ /* 0x000fc400000000ff */
[----:B------:R-:W-:Y:S01]  /*167c0*/  F2FP.F16.F32.PACK_AB R61, R61, R231 ;  /* 0x000000e73d3d723e */ /* 0x000fe200000000ff */
[-C--:B---3--:R-:W-:Y:S02]  /*167d0*/  FMUL R127, R10, R55.reuse ;  /* 0x000000370a7f7220 */ /* 0x088fe40000400000 */
[----:B------:R-:W3:Y:S01]  /*167e0*/  LDL.LU R10, [R1+0x184] ;  /* 0x00018400010a7983 */ /* 0x000ee20000300800 */
[----:B--2---:R-:W-:-:S03]  /*167f0*/  FMUL R132, R13, R55 ;  /* 0x000000370d847220 */ /* 0x004fc60000400000 */
[----:B------:R-:W2:Y:S01]  /*16800*/  LDL.LU R14, [R1+0x180] ;  /* 0x00018000010e7983 */ /* 0x000ea20000300800 */
[----:B----4-:R-:W-:-:S03]  /*16810*/  FMUL R128, R9, R55 ;  /* 0x0000003709807220 */ /* 0x010fc60000400000 */
[----:B------:R-:W4:Y:S04]  /*16820*/  LDL.LU R13, [R1+0x194] ;  /* 0x00019400010d7983 */ /* 0x000f280000300800 */
[----:B------:R-:W2:Y:S01]  /*16830*/  LDL.LU R9, [R1+0x190] ;  /* 0x0001900001097983 */ /* 0x000ea20000300800 */
[----:B------:R-:W-:-:S03]  /*16840*/  FMUL R123, R8, R55 ;  /* 0x00000037087b7220 */ /* 0x000fc60000400000 */
        /* <DEDUP_REMOVED lines=13> */
[----:B------:R-:W-:Y:S02]  /*16920*/  F2FP.F16.F32.PACK_AB R62, R62, R230 ;  /* 0x000000e63e3e723e */ /* 0x000fe400000000ff */
[----:B------:R-:W-:Y:S02]  /*16930*/  F2FP.F16.F32.PACK_AB R63, R63, R229 ;  /* 0x000000e53f3f723e */ /* 0x000fe400000000ff */
[----:B------:R-:W-:Y:S02]  /*16940*/  F2FP.F16.F32.PACK_AB R56, R56, R228 ;  /* 0x000000e43838723e */ /* 0x000fe400000000ff */
[----:B------:R-:W-:Y:S02]  /*16950*/  F2FP.F16.F32.PACK_AB R57, R57, R227 ;  /* 0x000000e33939723e */ /* 0x000fe400000000ff */
[----:B------:R-:W-:Y:S02]  /*16960*/  F2FP.F16.F32.PACK_AB R58, R58, R226 ;  /* 0x000000e23a3a723e */ /* 0x000fe400000000ff */
[----:B------:R-:W-:-:S02]  /*16970*/  F2FP.F16.F32.PACK_AB R59, R59, R225 ;  /* 0x000000e13b3b723e */ /* 0x000fc400000000ff */
[----:B------:R-:W-:Y:S01]  /*16980*/  IADD3 R72, R72, 0x1000, R3 ;  /* 0x0000100048487810 */ /* 0x000fe20007ffe003 */
[----:B-1----:R-:W-:Y:S01]  /*16990*/  BAR.SYNC.DEFER_BLOCKING 0x1, 0x80 ;  /* 0x0042000000007b1d */ /* 0x002fe20000010000 */
[----:B---3--:R-:W-:-:S05]  /*169a0*/  FMUL R108, R10, R55 ;  /* 0x000000370a6c7220 */ /* 0x008fca0000400000 */
[----:B------:R-:W3:Y:S01]  /*169b0*/  LDL.LU R10, [R1+0x1d4] ;  /* 0x0001d400010a7983 */ /* 0x000ee20000300800 */
[----:B----4-:R-:W-:-:S03]  /*169c0*/  FMUL R104, R13, R55 ;  /* 0x000000370d687220 */ /* 0x010fc60000400000 */
[----:B------:R-:W4:Y:S01]  /*169d0*/  LDL.LU R13, [R1+0x1e4] ;  /* 0x0001e400010d7983 */ /* 0x000f220000300800 */
[----:B--2---:R-:W-:-:S03]  /*169e0*/  FMUL R99, R9, R55 ;  /* 0x0000003709637220 */ /* 0x004fc60000400000 */
[----:B------:R-:W2:Y:S01]  /*169f0*/  LDL.LU R9, [R1+0x1e0] ;  /* 0x0001e00001097983 */ /* 0x000ea20000300800 */
[-C--:B------:R-:W-:Y:S01]  /*16a00*/  FMUL R107, R15, R55.reuse ;  /* 0x000000370f6b7220 */ /* 0x080fe20000400000 */
[-C--:B------:R-:W-:Y:S02]  /*16a10*/  FMUL R100, R8, R55.reuse ;  /* 0x0000003708647220 */ /* 0x080fe40000400000 */
[----:B------:R-:W2:Y:S01]  /*16a20*/  LDL.LU R8, [R1+0x1f4] ;  /* 0x0001f40001087983 */ /* 0x000ea20000300800 */
[-C--:B------:R-:W-:Y:S01]  /*16a30*/  FMUL R95, R7, R55.reuse ;  /* 0x00000037075f7220 */ /* 0x080fe20000400000 */
[-C--:B------:R-:W-:Y:S01]  /*16a40*/  FMUL R96, R6, R55.reuse ;  /* 0x0000003706607220 */ /* 0x080fe20000400000 */
[-C--:B------:R-:W-:Y:S02]  /*16a50*/  FMUL R91, R5, R55.reuse ;  /* 0x00000037055b7220 */ /* 0x080fe40000400000 */
[----:B------:R-:W2:Y:S01]  /*16a60*/  LDL.LU R5, [R1+0x1f0] ;  /* 0x0001f00001057983 */ /* 0x000ea20000300800 */
[----:B------:R-:W-:-:S03]  /*16a70*/  FMUL R92, R4, R55 ;  /* 0x00000037045c7220 */ /* 0x000fc60000400000 */
[----:B------:R-:W2:Y:S04]  /*16a80*/  LDL.LU R4, [R1+0x20c] ;  /* 0x00020c0001047983 */ /* 0x000ea80000300800 */
[----:B------:R-:W2:Y:S01]  /*16a90*/  LDL.LU R6, [R1+0x208] ;  /* 0x0002080001067983 */ /* 0x000ea20000300800 */
[----:B------:R-:W-:-:S03]  /*16aa0*/  FMUL R87, R12, R55 ;  /* 0x000000370c577220 */ /* 0x000fc60000400000 */
[----:B------:R-:W2:Y:S01]  /*16ab0*/  LDL.LU R7, [R1+0x214] ;  /* 0x0002140001077983 */ /* 0x000ea20000300800 */
[----:B------:R-:W-:-:S03]  /*16ac0*/  FMUL R88, R11, R55 ;  /* 0x000000370b587220 */ /* 0x000fc60000400000 */
[----:B------:R-:W2:Y:S04]  /*16ad0*/  LDL.LU R12, [R1+0x210] ;  /* 0x00021000010c7983 */ /* 0x000ea80000300800 */
[----:B------:R-:W2:Y:S04]  /*16ae0*/  LDL.LU R11, [R1+0x21c] ;  /* 0x00021c00010b7983 */ /* 0x000ea80000300800 */
[----:B------:R-:W2:Y:S04]  /*16af0*/  LDL.LU R20, [R1+0x218] ;  /* 0x0002180001147983 */ /* 0x000ea80000300800 */
[----:B------:R-:W2:Y:S01]  /*16b00*/  LDL.LU R18, [R1+0x224] ;  /* 0x0002240001127983 */ /* 0x000ea20000300800 */
[-C--:B------:R-:W-:Y:S01]  /*16b10*/  FMUL R116, R16, R55.reuse ;  /* 0x0000003710747220 */ /* 0x080fe20000400000 */
[----:B---3--:R-:W-:-:S02]  /*16b20*/  FMUL R84, R10, R55 ;  /* 0x000000370a547220 */ /* 0x008fc40000400000 */
[----:B------:R-:W3:Y:S04]  /*16b30*/  LDL.LU R10, [R1+0x14] ;  /* 0x00001400010a7983 */ /* 0x000ee80000300800 */
[----:B------:R-:W3:Y:S04]  /*16b40*/  LDL.LU R15, [R1+0x220] ;  /* 0x00022000010f7983 */ /* 0x000ee80000300800 */
[----:B------:R-:W3:Y:S04]  /*16b50*/  LDL.LU R17, [R1+0x22c] ;  /* 0x00022c0001117983 */ /* 0x000ee80000300800 */
[----:B------:R-:W3:Y:S04]  /*16b60*/  LDL.LU R19, [R1+0x10] ;  /* 0x0000100001137983 */ /* 0x000ee80000300800 */
[----:B------:R-:W3:Y:S01]  /*16b70*/  LDL.LU R16, [R1+0x24] ;  /* 0x0000240001107983 */ /* 0x000ee20000300800 */
[-C--:B----4-:R-:W-:Y:S01]  /*16b80*/  FMUL R80, R13, R55.reuse ;  /* 0x000000370d507220 */ /* 0x090fe20000400000 */
[-C--:B------:R-:W-:Y:S01]  /*16b90*/  FMUL R21, R53, R55.reuse ;  /* 0x0000003735157220 */ /* 0x080fe20000400000 */
[-C--:B------:R-:W-:Y:S01]  /*16ba0*/  FMUL R103, R14, R55.reuse ;  /* 0x000000370e677220 */ /* 0x080fe20000400000 */
[-C--:B--2---:R-:W-:Y:S01]  /*16bb0*/  FMUL R12, R12, R55.reuse ;  /* 0x000000370c0c7220 */ /* 0x084fe20000400000 */
[----:B------:R-:W-:-:S02]  /*16bc0*/  FMUL R13, R11, R55 ;  /* 0x000000370b0d7220 */ /* 0x000fc40000400000 */
[----:B------:R-:W2:Y:S04]  /*16bd0*/  LDL.LU R11, [R1+0x228] ;  /* 0x00022800010b7983 */ /* 0x000ea80000300800 */
[----:B------:R1:W-:Y:S01]  /*16be0*/  STL [R1+0xc], R12 ;  /* 0x00000c0c01007387 */ /* 0x0003e20000100800 */
[-C--:B------:R-:W-:Y:S01]  /*16bf0*/  FMUL R236, R18, R55.reuse ;  /* 0x0000003712ec7220 */ /* 0x080fe20000400000 */
[-C--:B------:R-:W-:Y:S02]  /*16c00*/  FMUL R237, R20, R55.reuse ;  /* 0x0000003714ed7220 */ /* 0x080fe40000400000 */
[----:B-1----:R-:W4:Y:S04]  /*16c10*/  LDL.LU R12, [R1+0x234] ;  /* 0x00023400010c7983 */ /* 0x002f280000300800 */
[----:B------:R1:W-:Y:S04]  /*16c20*/  STL [R1+0x8], R13 ;  /* 0x0000080d01007387 */ /* 0x0003e80000100800 */
[----:B-1----:R-:W4:Y:S04]  /*16c30*/  LDL.LU R13, [R1+0x20] ;  /* 0x00002000010d7983 */ /* 0x002f280000300800 */
[----:B------:R-:W4:Y:S04]  /*16c40*/  LDL.LU R14, [R1+0x2c] ;  /* 0x00002c00010e7983 */ /* 0x000f280000300800 */
[----:B------:R-:W-:Y:S04]  /*16c50*/  STL [R1+0x4], R22 ;  /* 0x0000041601007387 */ /* 0x000fe80000100800 */
[----:B------:R1:W-:Y:S01]  /*16c60*/  STL [R1], R21 ;  /* 0x0000001501007387 */ /* 0x0003e20000100800 */
[----:B---3--:R-:W-:-:S03]  /*16c70*/  FMUL R18, R15, R55 ;  /* 0x000000370f127220 */ /* 0x008fc60000400000 */
[----:B------:R-:W3:Y:S01]  /*16c80*/  LDL.LU R15, [R1+0x230] ;  /* 0x00023000010f7983 */ /* 0x000ee20000300800 */
[----:B------:R-:W-:-:S03]  /*16c90*/  FMUL R20, R17, R55 ;  /* 0x0000003711147220 */ /* 0x000fc60000400000 */
[----:B------:R1:W-:Y:S02]  /*16ca0*/  STL [R1+0x1c], R18 ;  /* 0x00001c1201007387 */ /* 0x0003e40000100800 */
[-C--:B-1----:R-:W-:Y:S02]  /*16cb0*/  FMUL R21, R19, R55.reuse ;  /* 0x0000003713157220 */ /* 0x082fe40000400000 */
[----:B------:R-:W3:Y:S04]  /*16cc0*/  LDL.LU R17, [R1+0x23c] ;  /* 0x00023c0001117983 */ /* 0x000ee80000300800 */
[----:B------:R-:W3:Y:S04]  /*16cd0*/  LDL.LU R18, [R1+0x28] ;  /* 0x0000280001127983 */ /* 0x000ee80000300800 */
[----:B------:R1:W-:Y:S04]  /*16ce0*/  STL [R1+0x18], R20 ;  /* 0x0000181401007387 */ /* 0x0003e80000100800 */
[----:B------:R-:W3:Y:S04]  /*16cf0*/  LDL.LU R19, [R1+0x34] ;  /* 0x0000340001137983 */ /* 0x000ee80000300800 */
[----:B------:R1:W-:Y:S02]  /*16d00*/  STL [R1+0x14], R21 ;  /* 0x0000141501007387 */ /* 0x0003e40000100800 */
[----:B-1----:R-:W-:-:S02]  /*16d10*/  FMUL R20, R16, R55 ;  /* 0x0000003710147220 */ /* 0x002fc40000400000 */
[----:B------:R-:W2:Y:S04]  /*16d20*/  LDL.LU R16, [R1+0x238] ;  /* 0x0002380001107983 */ /* 0x000ea80000300800 */
[----:B------:R-:W3:Y:S04]  /*16d30*/  LDL.LU R21, [R1+0x244] ;  /* 0x0002440001157983 */ /* 0x000ee80000300800 */
[----:B------:R2:W-:Y:S04]  /*16d40*/  STL [R1+0x10], R20 ;  /* 0x0000101401007387 */ /* 0x0005e80000100800 */
[----:B------:R-:W3:Y:S04]  /*16d50*/  LDL.LU R22, [R1+0x30] ;  /* 0x0000300001167983 */ /* 0x000ee80000300800 */
[----:B------:R-:W3:Y:S04]  /*16d60*/  LDL.LU R23, [R1+0x3c] ;  /* 0x00003c0001177983 */ /* 0x000ee80000300800 */
[----:B------:R-:W3:Y:S04]  /*16d70*/  LDL.LU R24, [R1+0x240] ;  /* 0x0002400001187983 */ /* 0x000ee80000300800 */
[----:B------:R-:W3:Y:S04]  /*16d80*/  LDL.LU R25, [R1+0x24c] ;  /* 0x00024c0001197983 */ /* 0x000ee80000300800 */
[----:B------:R-:W3:Y:S04]  /*16d90*/  LDL.LU R26, [R1+0x38] ;  /* 0x00003800011a7983 */ /* 0x000ee80000300800 */
[----:B------:R-:W3:Y:S04]  /*16da0*/  LDL.LU R27, [R1+0x44] ;  /* 0x00004400011b7983 */ /* 0x000ee80000300800 */
[----:B------:R-:W3:Y:S04]  /*16db0*/  LDL.LU R28, [R1+0x248] ;  /* 0x00024800011c7983 */ /* 0x000ee80000300800 */
[----:B------:R-:W3:Y:S01]  /*16dc0*/  LDL.LU R29, [R1+0x254] ;  /* 0x00025400011d7983 */ /* 0x000ee20000300800 */
[----:B------:R-:W-:-:S03]  /*16dd0*/  FMUL R233, R4, R55 ;  /* 0x0000003704e97220 */ /* 0x000fc60000400000 */
[----:B------:R-:W3:Y:S01]  /*16de0*/  LDL.LU R30, [R1+0x40] ;  /* 0x00004000011e7983 */ /* 0x000ee20000300800 */
[----:B------:R-:W-:-:S03]  /*16df0*/  FMUL R4, R35, R55 ;  /* 0x0000003723047220 */ /* 0x000fc60000400000 */
[----:B------:R-:W3:Y:S04]  /*16e00*/  LDL.LU R31, [R1+0x4c] ;  /* 0x00004c00011f7983 */ /* 0x000ee80000300800 */
[----:B------:R-:W3:Y:S04]  /*16e10*/  LDL.LU R32, [R1+0x250] ;  /* 0x0002500001207983 */ /* 0x000ee80000300800 */
[----:B------:R-:W3:Y:S04]  /*16e20*/  LDL.LU R33, [R1+0x25c] ;  /* 0x00025c0001217983 */ /* 0x000ee80000300800 */
[----:B------:R-:W3:Y:S04]  /*16e30*/  LDL.LU R34, [R1+0x48] ;  /* 0x0000480001227983 */ /* 0x000ee80000300800 */
[----:B------:R-:W3:Y:S04]  /*16e40*/  LDL.LU R35, [R1+0x54] ;  /* 0x0000540001237983 */ /* 0x000ee80000300800 */
[----:B------:R-:W3:Y:S04]  /*16e50*/  LDL.LU R36, [R1+0x258] ;  /* 0x0002580001247983 */ /* 0x000ee80000300800 */
[----:B------:R-:W3:Y:S01]  /*16e60*/  LDL.LU R37, [R1+0x264] ;  /* 0x0002640001257983 */ /* 0x000ee20000300800 */
[----:B--2---:R-:W-:-:S03]  /*16e70*/  FMUL R20, R16, R55 ;  /* 0x0000003710147220 */ /* 0x004fc60000400000 */
[----:B------:R-:W2:Y:S01]  /*16e80*/  LDL.LU R16, [R1+0x50] ;  /* 0x0000500001107983 */ /* 0x000ea20000300800 */
[----:B------:R-:W-:-:S03]  /*16e90*/  FMUL R76, R8, R55 ;  /* 0x00000037084c7220 */ /* 0x000fc60000400000 */
[----:B------:R-:W3:Y:S01]  /*16ea0*/  LDL.LU R39, [R1+0x5c] ;  /* 0x00005c0001277983 */ /* 0x000ee20000300800 */
[----:B------:R-:W-:-:S03]  /*16eb0*/  FMUL R8, R43, R55 ;  /* 0x000000372b087220 */ /* 0x000fc60000400000 */
[----:B------:R-:W3:Y:S01]  /*16ec0*/  LDL.LU R40, [R1+0x260] ;  /* 0x0002600001287983 */ /* 0x000ee20000300800 */
[----:B------:R-:W-:-:S03]  /*16ed0*/  FMUL R184, R234, R55 ;  /* 0x00000037eab87220 */ /* 0x000fc60000400000 */
[----:B------:R-:W3:Y:S01]  /*16ee0*/  LDL.LU R41, [R1+0x26c] ;  /* 0x00026c0001297983 */ /* 0x000ee20000300800 */
[----:B------:R-:W-:-:S03]  /*16ef0*/  FMUL R234, R5, R55 ;  /* 0x0000003705ea7220 */ /* 0x000fc60000400000 */
[----:B------:R-:W3:Y:S01]  /*16f00*/  LDL.LU R42, [R1+0x58] ;  /* 0x00005800012a7983 */ /* 0x000ee20000300800 */
[----:B------:R-:W-:-:S03]  /*16f10*/  FMUL R5, R47, R55 ;  /* 0x000000372f057220 */ /* 0x000fc60000400000 */
        /* <DEDUP_REMOVED lines=16> */
[-C--:B------:R-:W-:Y:S01]  /*17020*/  FMUL R6, R6, R55.reuse ;  /* 0x0000003706067220 */ /* 0x080fe20000400000 */
[-C--:B------:R-:W-:Y:S01]  /*17030*/  FMUL R7, R7, R55.reuse ;  /* 0x0000003707077220 */ /* 0x080fe20000400000 */
[-C--:B------:R-:W-:Y:S01]  /*17040*/  FMUL R10, R10, R55.reuse ;  /* 0x000000370a0a7220 */ /* 0x080fe20000400000 */
[-C--:B------:R-:W-:Y:S01]  /*17050*/  FMUL R11, R11, R55.reuse ;  /* 0x000000370b0b7220 */ /* 0x080fe20000400000 */
[-C--:B----4-:R-:W-:Y:S01]  /*17060*/  FMUL R12, R12, R55.reuse ;  /* 0x000000370c0c7220 */ /* 0x090fe20000400000 */
[-C--:B------:R-:W-:Y:S01]  /*17070*/  FMUL R13, R13, R55.reuse ;  /* 0x000000370d0d7220 */ /* 0x080fe20000400000 */
[-C--:B------:R-:W-:Y:S01]  /*17080*/  FMUL R14, R14, R55.reuse ;  /* 0x000000370e0e7220 */ /* 0x080fe20000400000 */
[-C--:B---3--:R-:W-:Y:S01]  /*17090*/  FMUL R15, R15, R55.reuse ;  /* 0x000000370f0f7220 */ /* 0x088fe20000400000 */
        /* <DEDUP_REMOVED lines=36> */
[----:B--2---:R-:W-:-:S02]  /*172e0*/  FMUL R55, R16, R55 ;  /* 0x0000003710377220 */ /* 0x004fc40000400000 */
[----:B------:R1:W5:Y:S01]  /*172f0*/  LDL.LU R16, [R1+0x290] ;  /* 0x0002900001107983 */ /* 0x0003620000300800 */
[----:B------:R-:W-:Y:S05]  /*17300*/  @P1 BRA `(.L_x_60) ;  /* 0x0000000000201947 */ /* 0x000fea0003800000 */
[----:B------:R-:W-:Y:S01]  /*17310*/  R2UR UR40, R2 ;  /* 0x00000000022872ca */ /* 0x000fe200000e0000 */
[----:B------:R-:W-:Y:S01]  /*17320*/  UIADD3 UR4, UP0, UR60, 0x670, URZ ;  /* 0x000006703c047890 */ /* 0x000fe2000ff1e03f */
[----:B------:R-:W-:-:S03]  /*17330*/  UMOV UR41, URZ ;  /* 0x0000003f00297c82 */ /* 0x000fc60008000000 */
[----:B------:R-:W-:-:S08]  /*17340*/  UIADD3.X UR5, URZ, UR61, URZ, UP0, !UPT ;  /* 0x0000003d3f057290 */ /* 0x000fd000087fe43f */
[----:B------:R-:W-:-:S09]  /*17350*/  UIADD3 UR40, UR40, 0x6de00, URZ ;  /* 0x0006de0028287890 */ /* 0x000fd2000fffe03f */
[----:B------:R2:W-:Y:S01]  /*17360*/  UTMASTG.4D [UR40], [UR4] ;  /* 0x00000028040073b5 */ /* 0x0005e20008018000 */
[----:B------:R0:W-:Y:S01]  /*17370*/  UTMACMDFLUSH ;  /* 0x00000000000079b7 */ /* 0x0001e20000000000 */
[----:B--2---:R-:W-:-:S04]  /*17380*/  DEPBAR.LE SB0, 0x1 ;  /* 0x000080400000791a */ /* 0x004fc80000000000 */
.L_x_60:
[----:B------:R-:W-:Y:S05]  /*17390*/  BSYNC B0 ;  /* 0x0000000000007941 */ /* 0x000fea0003800000 */
.L_x_59:
[----:B------:R-:W-:Y:S01]  /*173a0*/  BAR.SYNC.DEFER_BLOCKING 0x1, 0x80 ;  /* 0x0042000000007b1d */ /* 0x000fe20000010000 */
[----:B------:R-:W-:Y:S02]  /*173b0*/  F2FP.F16.F32.PACK_AB R64, R224, R64 ;  /* 0x00000040e040723e */ /* 0x000fe400000000ff */
[----:B------:R-:W-:Y:S02]  /*173c0*/  F2FP.F16.F32.PACK_AB R65, R223, R65 ;  /* 0x00000041df41723e */ /* 0x000fe400000000ff */
[----:B------:R-:W-:Y:S01]  /*173d0*/  F2FP.F16.F32.PACK_AB R66, R222, R66 ;  /* 0x00000042de42723e */ /* 0x000fe200000000ff */
[----:B------:R-:W-:Y:S01]  /*173e0*/  BSSY B0, `(.L_x_61) ;  /* 0x0000018000007945 */ /* 0x000fe20003800000 */
[----:B------:R-:W-:Y:S02]  /*173f0*/  F2FP.F16.F32.PACK_AB R67, R221, R67 ;  /* 0x00000043dd43723e */ /* 0x000fe400000000ff */
[----:B------:R-:W-:Y:S02]  /*17400*/  F2FP.F16.F32.PACK_AB R68, R220, R68 ;  /* 0x00000044dc44723e */ /* 0x000fe400000000ff */
[----:B------:R-:W-:-:S02]  /*17410*/  F2FP.F16.F32.PACK_AB R69, R219, R69 ;  /* 0x00000045db45723e */ /* 0x000fc400000000ff */
[----:B------:R-:W-:Y:S02]  /*17420*/  F2FP.F16.F32.PACK_AB R70, R218, R70 ;  /* 0x00000046da46723e */ /* 0x000fe400000000ff */
[----:B------:R-:W-:Y:S01]  /*17430*/  F2FP.F16.F32.PACK_AB R71, R217, R71 ;  /* 0x00000047d947723e */ /* 0x000fe200000000ff */
[----:B------:R2:W-:Y:S04]  /*17440*/  STSM.16.M88.4 [R3+0x1000], R60 ;  /* 0x0010003c03007844 */ /* 0x0005e80000000200 */
[----:B------:R2:W-:Y:S01]  /*17450*/  STSM.16.M88.4 [R72], R56 ;  /* 0x0000003848007844 */ /* 0x0005e20000000200 */
[----:B------:R-:W-:Y:S01]  /*17460*/  @!PT LDS RZ, [RZ] ;  /* 0x00000000fffff984 */ /* 0x000fe20000000800 */
[----:B------:R-:W-:Y:S01]  /*17470*/  @!PT LDS RZ, [RZ] ;  /* 0x00000000fffff984 */ /* 0x000fe20000000800 */
[----:B------:R-:W-:Y:S01]  /*17480*/  @!PT LDS RZ, [RZ] ;  /* 0x00000000fffff984 */ /* 0x000fe20000000800 */
[----:B------:R-:W-:Y:S01]  /*17490*/  @!PT LDS RZ, [RZ] ;  /* 0x00000000fffff984 */ /* 0x000fe20000000800 */
[----:B------:R3:W-:Y:S06]  /*174a0*/  MEMBAR.ALL.CTA ;  /* 0x0000000000007992 */ /* 0x0007ec0000008000 */
[----:B---3--:R-:W3:Y:S02]  /*174b0*/  FENCE.VIEW.ASYNC.S ;  /* 0x00000000000073c6 */ /* 0x008ee40000000000 */
[----:B---3--:R-:W-:Y:S06]  /*174c0*/  BAR.SYNC.DEFER_BLOCKING 0x1, 0x80 ;  /* 0x0042000000007b1d */ /* 0x008fec0000010000 */
[----:B------:R-:W-:Y:S05]  /*174d0*/  @P1 BRA `(.L_x_62) ;  /* 0x0000000000201947 */ /* 0x000fea0003800000 */
[----:B------:R-:W-:Y:S01]  /*174e0*/  R2UR UR40, R2 ;  /* 0x00000000022872ca */ /* 0x000fe200000e0000 */
[----:B------:R-:W-:Y:S01]  /*174f0*/  UIADD3 UR4, UP0, UR60, 0x670, URZ ;  /* 0x000006703c047890 */ /* 0x000fe2000ff1e03f */
[----:B------:R-:W-:-:S03]  /*17500*/  UMOV UR41, 0x20 ;  /* 0x0000002000297882 */ /* 0x000fc60000000000 */
[----:B------:R-:W-:-:S08]  /*17510*/  UIADD3.X UR5, URZ, UR61, URZ, UP0, !UPT ;  /* 0x0000003d3f057290 */ /* 0x000fd000087fe43f */
[----:B------:R-:W-:-:S09]  /*17520*/  UIADD3 UR40, UR40, 0x6ee00, URZ ;  /* 0x0006ee0028287890 */ /* 0x000fd2000fffe03f */
[----:B------:R3:W-:Y:S01]  /*17530*/  UTMASTG.4D [UR40], [UR4] ;  /* 0x00000028040073b5 */ /* 0x0007e20008018000 */
[----:B------:R0:W-:Y:S01]  /*17540*/  UTMACMDFLUSH ;  /* 0x00000000000079b7 */ /* 0x0001e20000000000 */
[----:B---3--:R-:W-:-:S04]  /*17550*/  DEPBAR.LE SB0, 0x1 ;  /* 0x000080400000791a */ /* 0x008fc80000000000 */
.L_x_62:
[----:B------:R-:W-:Y:S05]  /*17560*/  BSYNC B0 ;  /* 0x0000000000007941 */ /* 0x000fea0003800000 */
.L_x_61:
[----:B------:R-:W-:Y:S01]  /*17570*/  BAR.SYNC.DEFER_BLOCKING 0x1, 0x80 ;  /* 0x0042000000007b1d */ /* 0x000fe20000010000 */
[----:B--2---:R-:W-:Y:S02]  /*17580*/  F2FP.F16.F32.PACK_AB R56, R216, R215 ;  /* 0x000000d7d838723e */ /* 0x004fe400000000ff */
        /* <DEDUP_REMOVED lines=8> */
[----:B------:R2:W-:Y:S04]  /*17610*/  STSM.16.M88.4 [R3], R64 ;  /* 0x0000004003007844 */ /* 0x0005e80000000200 */
        /* <DEDUP_REMOVED lines=17> */
.L_x_64:
[----:B------:R-:W-:Y:S05]  /*17730*/  BSYNC B0 ;  /* 0x0000000000007941 */ /* 0x000fea0003800000 */
.L_x_63:
        /* <DEDUP_REMOVED lines=28> */
.L_x_66:
[----:B------:R-:W-:Y:S05]  /*17900*/  BSYNC B0 ;  /* 0x0000000000007941 */ /* 0x000fea0003800000 */
.L_x_65:
        /* <DEDUP_REMOVED lines=28> */
.L_x_68:
[----:B------:R-:W-:Y:S05]  /*17ad0*/  BSYNC B0 ;  /* 0x0000000000007941 */ /* 0x000fea0003800000 */
.L_x_67:
        /* <DEDUP_REMOVED lines=28> */
.L_x_70:
[----:B------:R-:W-:Y:S05]  /*17ca0*/  BSYNC B0 ;  /* 0x0000000000007941 */ /* 0x000fea0003800000 */
.L_x_69:
        /* <DEDUP_REMOVED lines=28> */
.L_x_72:
[----:B------:R-:W-:Y:S05]  /*17e70*/  BSYNC B0 ;  /* 0x0000000000007941 */ /* 0x000fea0003800000 */
.L_x_71:
        /* <DEDUP_REMOVED lines=28> */
.L_x_74:
[----:B------:R-:W-:Y:S05]  /*18040*/  BSYNC B0 ;  /* 0x0000000000007941 */ /* 0x000fea0003800000 */
.L_x_73:
        /* <DEDUP_REMOVED lines=28> */
.L_x_76:
[----:B------:R-:W-:Y:S05]  /*18210*/  BSYNC B0 ;  /* 0x0000000000007941 */ /* 0x000fea0003800000 */
.L_x_75:
        /* <DEDUP_REMOVED lines=28> */
.L_x_78:
[----:B------:R-:W-:Y:S05]  /*183e0*/  BSYNC B0 ;  /* 0x0000000000007941 */ /* 0x000fea0003800000 */
.L_x_77:
        /* <DEDUP_REMOVED lines=28> */
.L_x_80:
[----:B------:R-:W-:Y:S05]  /*185b0*/  BSYNC B0 ;  /* 0x0000000000007941 */ /* 0x000fea0003800000 */
.L_x_79:
[----:B--2---:R-:W2:Y:S04]  /*185c0*/  LDL.LU R71, [R1+0xc] ;  /* 0x00000c0001477983 */ /* 0x004ea80000300800 */
[----:B------:R-:W2:Y:S04]  /*185d0*/  LDL.LU R70, [R1+0x8] ;  /* 0x0000080001467983 */ /* 0x000ea80000300800 */
[----:B------:R-:W3:Y:S04]  /*185e0*/  LDL.LU R69, [R1+0x4] ;  /* 0x0000040001457983 */ /* 0x000ee80000300800 */
[----:B------:R-:W3:Y:S01]  /*185f0*/  LDL.LU R68, [R1] ;  /* 0x0000000001447983 */ /* 0x000ee20000300800 */
[----:B------:R-:W-:Y:S01]  /*18600*/  BSSY B0, `(.L_x_81) ;  /* 0x000001c000007945 */ /* 0x000fe20003800000 */
[----:B------:R-:W-:Y:S01]  /*18610*/  F2FP.F16.F32.PACK_AB R64, R234, R233 ;  /* 0x000000e9ea40723e */ /* 0x000fe200000000ff */
[----:B------:R-:W-:Y:S01]  /*18620*/  BAR.SYNC.DEFER_BLOCKING 0x1, 0x80 ;  /* 0x0042000000007b1d */ /* 0x000fe20000010000 */
[----:B------:R-:W-:-:S02]  /*18630*/  F2FP.F16.F32.PACK_AB R65, R4, R5 ;  /* 0x000000050441723e */ /* 0x000fc400000000ff */
[----:B------:R-:W-:Y:S02]  /*18640*/  F2FP.F16.F32.PACK_AB R66, R6, R7 ;  /* 0x000000070642723e */ /* 0x000fe400000000ff */
[----:B------:R-:W-:Y:S02]  /*18650*/  F2FP.F16.F32.PACK_AB R67, R8, R9 ;  /* 0x000000090843723e */ /* 0x000fe400000000ff */
        /* <DEDUP_REMOVED lines=9> */
[----:B-1----:R-:W1:Y:S02]  /*186f0*/  FENCE.VIEW.ASYNC.S ;  /* 0x00000000000073c6 */ /* 0x002e640000000000 */
[----:B-1----:R-:W-:Y:S01]  /*18700*/  BAR.SYNC.DEFER_BLOCKING 0x1, 0x80 ;  /* 0x0042000000007b1d */ /* 0x002fe20000010000 */
[----:B--2---:R-:W-:-:S02]  /*18710*/  F2FP.F16.F32.PACK_AB R232, R71, R70 ;  /* 0x0000004647e8723e */ /* 0x004fc400000000ff */
[----:B---3--:R-:W-:-:S03]  /*18720*/  F2FP.F16.F32.PACK_AB R233, R69, R68 ;  /* 0x0000004445e9723e */ /* 0x008fc600000000ff */
[----:B----4-:R-:W-:Y:S05]  /*18730*/  @P1 BRA `(.L_x_82) ;  /* 0x0000000000201947 */ /* 0x010fea0003800000 */
[----:B------:R-:W-:Y:S01]  /*18740*/  R2UR UR40, R2 ;  /* 0x00000000022872ca */ /* 0x000fe200000e0000 */
[----:B------:R-:W-:Y:S01]  /*18750*/  UIADD3 UR4, UP0, UR60, 0x670, URZ ;  /* 0x000006703c047890 */ /* 0x000fe2000ff1e03f */
[----:B------:R-:W-:-:S03]  /*18760*/  UMOV UR41, 0x160 ;  /* 0x0000016000297882 */ /* 0x000fc60000000000 */
[----:B------:R-:W-:-:S08]  /*18770*/  UIADD3.X UR5, URZ, UR61, URZ, UP0, !UPT ;  /* 0x0000003d3f057290 */ /* 0x000fd000087fe43f */
[----:B------:R-:W-:-:S09]  /*18780*/  UIADD3 UR40, UR40, 0x6ee00, URZ ;  /* 0x0006ee0028287890 */ /* 0x000fd2000fffe03f */
[----:B------:R1:W-:Y:S01]  /*18790*/  UTMASTG.4D [UR40], [UR4] ;  /* 0x00000028040073b5 */ /* 0x0003e20008018000 */
[----:B------:R0:W-:Y:S01]  /*187a0*/  UTMACMDFLUSH ;  /* 0x00000000000079b7 */ /* 0x0001e20000000000 */
[----:B-1----:R-:W-:-:S04]  /*187b0*/  DEPBAR.LE SB0, 0x1 ;  /* 0x000080400000791a */ /* 0x002fc80000000000 */
.L_x_82:
[----:B------:R-:W-:Y:S05]  /*187c0*/  BSYNC B0 ;  /* 0x0000000000007941 */ /* 0x000fea0003800000 */
.L_x_81:
[----:B------:R-:W2:Y:S04]  /*187d0*/  LDL.LU R7, [R1+0x1c] ;  /* 0x00001c0001077983 */ /* 0x000ea80000300800 */
[----:B------:R-:W2:Y:S04]  /*187e0*/  LDL.LU R4, [R1+0x18] ;  /* 0x0000180001047983 */ /* 0x000ea80000300800 */
[----:B------:R-:W3:Y:S04]  /*187f0*/  LDL.LU R6, [R1+0x14] ;  /* 0x0000140001067983 */ /* 0x000ee80000300800 */
[----:B------:R-:W3:Y:S01]  /*18800*/  LDL.LU R5, [R1+0x10] ;  /* 0x0000100001057983 */ /* 0x000ee20000300800 */
[----:B------:R-:W-:Y:S01]  /*18810*/  BSSY B0, `(.L_x_83) ;  /* 0x000001c000007945 */ /* 0x000fe20003800000 */
[----:B------:R-:W-:Y:S01]  /*18820*/  F2FP.F16.F32.PACK_AB R8, R15, R17 ;  /* 0x000000110f08723e */ /* 0x000fe200000000ff */
[----:B------:R-:W-:Y:S01]  /*18830*/  BAR.SYNC.DEFER_BLOCKING 0x1, 0x80 ;  /* 0x0042000000007b1d */ /* 0x000fe20000010000 */
[----:B------:R-:W-:-:S02]  /*18840*/  F2FP.F16.F32.PACK_AB R9, R18, R19 ;  /* 0x000000131209723e */ /* 0x000fc400000000ff */
[----:B------:R-:W-:-:S03]  /*18850*/  F2FP.F16.F32.PACK_AB R10, R20, R21 ;  /* 0x00000015140a723e */ /* 0x000fc600000000ff */
[----:B------:R1:W-:Y:S04]  /*18860*/  STSM.16.M88.4 [R3], R64 ;  /* 0x0000004003007844 */ /* 0x0003e80000000200 */
[----:B------:R1:W-:Y:S01]  /*18870*/  STSM.16.M88.4 [R0], R232 ;  /* 0x000000e800007844 */ /* 0x0003e20000000200 */
[----:B------:R-:W-:Y:S01]  /*18880*/  @!PT LDS RZ, [RZ] ;  /* 0x00000000fffff984 */ /* 0x000fe20000000800 */
[----:B------:R-:W-:Y:S01]  /*18890*/  @!PT LDS RZ, [RZ] ;  /* 0x00000000fffff984 */ /* 0x000fe20000000800 */
[----:B------:R-:W-:Y:S01]  /*188a0*/  @!PT LDS RZ, [RZ] ;  /* 0x00000000fffff984 */ /* 0x000fe20000000800 */
[----:B------:R-:W-:Y:S01]  /*188b0*/  @!PT LDS RZ, [RZ] ;  /* 0x00000000fffff984 */ /* 0x000fe20000000800 */
[----:B------:R4:W-:Y:S06]  /*188c0*/  MEMBAR.ALL.CTA ;  /* 0x0000000000007992 */ /* 0x0009ec0000008000 */
[----:B----4-:R-:W4:Y:S02]  /*188d0*/  FENCE.VIEW.ASYNC.S ;  /* 0x00000000000073c6 */ /* 0x010f240000000000 */
[----:B----4-:R-:W-:Y:S01]  /*188e0*/  BAR.SYNC.DEFER_BLOCKING 0x1, 0x80 ;  /* 0x0042000000007b1d */ /* 0x010fe20000010000 */
[----:B--2---:R-:W-:-:S02]  /*188f0*/  F2FP.F16.F32.PACK_AB R4, R7, R4 ;  /* 0x000000040704723e */ /* 0x004fc400000000ff */
[----:B------:R-:W-:Y:S02]  /*18900*/  F2FP.F16.F32.PACK_AB R7, R13, R14 ;  /* 0x0000000e0d07723e */ /* 0x000fe400000000ff */
[----:B---3--:R-:W-:Y:S02]  /*18910*/  F2FP.F16.F32.PACK_AB R5, R6, R5 ;  /* 0x000000050605723e */ /* 0x008fe400000000ff */
[----:B------:R-:W-:Y:S02]  /*18920*/  F2FP.F16.F32.PACK_AB R6, R11, R12 ;  /* 0x0000000c0b06723e */ /* 0x000fe400000000ff */
[----:B------:R-:W-:Y:S01]  /*18930*/  F2FP.F16.F32.PACK_AB R11, R22, R23 ;  /* 0x00000017160b723e */ /* 0x000fe200000000ff */
[----:B-1----:R-:W-:Y:S06]  /*18940*/  @P1 BRA `(.L_x_84) ;  /* 0x0000000000201947 */ /* 0x002fec0003800000 */
        /* <DEDUP_REMOVED lines=8> */
.L_x_84:
[----:B------:R-:W-:Y:S05]  /*189d0*/  BSYNC B0 ;  /* 0x0000000000007941 */ /* 0x000fea0003800000 */
.L_x_83:
        /* <DEDUP_REMOVED lines=17> */
[----:B--2---:R-:W2:Y:S02]  /*18af0*/  FENCE.VIEW.ASYNC.S ;  /* 0x00000000000073c6 */ /* 0x004ea40000000000 */
[----:B--2---:R-:W-:Y:S06]  /*18b00*/  BAR.SYNC.DEFER_BLOCKING 0x1, 0x80 ;  /* 0x0042000000007b1d */ /* 0x004fec0000010000 */
        /* <DEDUP_REMOVED lines=8> */
[----:B--2---:R-:W-:-:S04]  /*18b90*/  DEPBAR.LE SB0, 0x1 ;  /* 0x000080400000791a */ /* 0x004fc80000000000 */
.L_x_86:
[----:B------:R-:W-:Y:S05]  /*18ba0*/  BSYNC B0 ;  /* 0x0000000000007941 */ /* 0x000fea0003800000 */
.L_x_85:
        /* <DEDUP_REMOVED lines=28> */
.L_x_88:
[----:B------:R-:W-:Y:S05]  /*18d70*/  BSYNC B0 ;  /* 0x0000000000007941 */ /* 0x000fea0003800000 */
.L_x_87:
[----:B------:R-:W-:Y:S06]  /*18d80*/  BAR.SYNC.DEFER_BLOCKING 0x1, 0x80 ;  /* 0x0042000000007b1d */ /* 0x000fec0000010000 */
[----:B------:R-:W-:Y:S01]  /*18d90*/  BSSY B0, `(.L_x_89) ;  /* 0x0000012000007945 */ /* 0x000fe20003800000 */
[----:B------:R3:W-:Y:S04]  /*18da0*/  STSM.16.M88.4 [R3+0x1000], R40 ;  /* 0x0010002803007844 */ /* 0x0007e80000000200 */
[----:B------:R3:W-:Y:S01]  /*18db0*/  STSM.16.M88.4 [R72], R48 ;  /* 0x0000003048007844 */ /* 0x0007e20000000200 */
[----:B------:R-:W-:Y:S01]  /*18dc0*/  @!PT LDS RZ, [RZ] ;  /* 0x00000000fffff984 */ /* 0x000fe20000000800 */
[----:B------:R-:W-:Y:S01]  /*18dd0*/  @!PT LDS RZ, [RZ] ;  /* 0x00000000fffff984 */ /* 0x000fe20000000800 */
[----:B------:R-:W-:Y:S01]  /*18de0*/  @!PT LDS RZ, [RZ] ;  /* 0x00000000fffff984 */ /* 0x000fe20000000800 */
[----:B------:R-:W-:Y:S01]  /*18df0*/  @!PT LDS RZ, [RZ] ;  /* 0x00000000fffff984 */ /* 0x000fe20000000800 */
[----:B------:R4:W-:Y:S06]  /*18e00*/  MEMBAR.ALL.CTA ;  /* 0x0000000000007992 */ /* 0x0009ec0000008000 */
[----:B----4-:R-:W4:Y:S02]  /*18e10*/  FENCE.VIEW.ASYNC.S ;  /* 0x00000000000073c6 */ /* 0x010f240000000000 */
[----:B----4-:R-:W-:Y:S06]  /*18e20*/  BAR.SYNC.DEFER_BLOCKING 0x1, 0x80 ;  /* 0x0042000000007b1d */ /* 0x010fec0000010000 */
[----:B------:R-:W-:Y:S05]  /*18e30*/  @P1 BRA `(.L_x_90) ;  /* 0x00000000001c1947 */ /* 0x000fea0003800000 */
[----:B------:R-:W-:Y:S01]  /*18e40*/  R2UR UR40, R2 ;  /* 0x00000000022872ca */ /* 0x000fe200000e0000 */
[----:B------:R-:W-:Y:S01]  /*18e50*/  UIADD3 UR4, UP0, UR60, 0x670, URZ ;  /* 0x000006703c047890 */ /* 0x000fe2000ff1e03f */
[----:B------:R-:W-:-:S03]  /*18e60*/  UMOV UR41, 0x1e0 ;  /* 0x000001e000297882 */ /* 0x000fc60000000000 */
[----:B------:R-:W-:-:S08]  /*18e70*/  UIADD3.X UR5, URZ, UR61, URZ, UP0, !UPT ;  /* 0x0000003d3f057290 */ /* 0x000fd000087fe43f */
[----:B------:R-:W-:-:S09]  /*18e80*/  UIADD3 UR40, UR40, 0x6ee00, URZ ;  /* 0x0006ee0028287890 */ /* 0x000fd2000fffe03f */
[----:B------:R4:W-:Y:S02]  /*18e90*/  UTMASTG.4D [UR40], [UR4] ;  /* 0x00000028040073b5 */ /* 0x0009e40008018000 */
[----:B----4-:R0:W-:Y:S02]  /*18ea0*/  UTMACMDFLUSH ;  /* 0x00000000000079b7 */ /* 0x0101e40000000000 */
.L_x_90:
[----:B------:R-:W-:Y:S05]  /*18eb0*/  BSYNC B0 ;  /* 0x0000000000007941 */ /* 0x000fea0003800000 */
.L_x_89:
[----:B-123--:R-:W2:Y:S01]  /*18ec0*/  LDL.LU R3, [R1+0x200] ;  /* 0x0002000001037983 */ /* 0x00eea20000300800 */
[----:B------:R-:W-:Y:S01]  /*18ed0*/  ULEA UR4, UR45, 0xfffffff8, 0x3 ;  /* 0xfffffff82d047891 */ /* 0x000fe2000f8e183f */
[----:B------:R-:W1:Y:S01]  /*18ee0*/  S2UR UR6, SR_CgaCtaId ;  /* 0x00000000000679c3 */ /* 0x000e620000008800 */
[----:B------:R-:W-:Y:S01]  /*18ef0*/  UMOV UR5, 0x400 ;  /* 0x0000040000057882 */ /* 0x000fe20000000000 */
[----:B------:R-:W3:Y:S01]  /*18f00*/  LDL.LU R2, [R1+0x204] ;  /* 0x0002040001027983 */ /* 0x000ee20000300800 */
[----:B------:R-:W-:Y:S01]  /*18f10*/  ULOP3.LUT UR4, UR4, 0x8, URZ, 0xc0, !UPT ;  /* 0x0000000804047892 */ /* 0x000fe2000f8ec03f */
[----:B------:R-:W-:-:S04]  /*18f20*/  DEPBAR.LE SB0, 0x0 ;  /* 0x000080000000791a */ /* 0x000fc80000000000 */
[----:B------:R-:W-:-:S06]  /*18f30*/  ULOP3.LUT UR4, UR4, 0x18, URZ, 0x3c, !UPT ;  /* 0x0000001804047892 */ /* 0x000fcc000f8e3c3f */
[----:B------:R-:W-:Y:S01]  /*18f40*/  MOV R0, UR4 ;  /* 0x0000000400007c02 */ /* 0x000fe20008000f00 */
[----:B------:R-:W-:Y:S01]  /*18f50*/  ULDC UR4, c[0x0][0xc] ;  /* 0x0000030000047ab9 */ /* 0x000fe20000000800 */
[----:B-1----:R-:W-:-:S09]  /*18f60*/  ULEA UR5, UR6, UR5, 0x18 ;  /* 0x0000000506057291 */ /* 0x002fd2000f8ec03f */
[----:B------:R4:W-:Y:S01]  /*18f70*/  SYNCS.ARRIVE.TRANS64.A1T0 RZ, [R0+UR5+0x74490], RZ ;  /* 0x074490ff00ff79a7 */ /* 0x0009e20008100005 */
[----:B--2---:R-:W-:Y:S01]  /*18f80*/  VIADD R3, R3, UR4 ;  /* 0x0000000403037c36 */ /* 0x004fe20008000000 */
[----:B------:R-:W-:Y:S01]  /*18f90*/  ULDC UR4, c[0x0][0xa00] ;  /* 0x0002800000047ab9 */ /* 0x000fe20000000800 */
[----:B---3--:R-:W-:-:S03]  /*18fa0*/  LOP3.LUT R2, R2, 0x1, RZ, 0x3c, !PT ;  /* 0x0000000102027812 */ /* 0x008fc600078e3cff */
[----:B------:R4:W-:Y:S01]  /*18fb0*/  STL [R1+0x200], R3 ;  /* 0x0002000301007387 */ /* 0x0009e20000100800 */
[----:B------:R-:W-:-:S03]  /*18fc0*/  ISETP.GE.AND P0, PT, R3, UR4, PT ;  /* 0x0000000403007c0c */ /* 0x000fc6000bf06270 */
[----:B------:R4:W-:Y:S10]  /*18fd0*/  STL [R1+0x204], R2 ;  /* 0x0002040201007387 */ /* 0x0009f40000100800 */
[----:B----4-:R-:W-:Y:S05]  /*18fe0*/  @!P0 BRA `(.L_x_91) ;  /* 0xfffffe7c00248947 */ /* 0x010fea000383ffff */
[----:B------:R-:W-:Y:S05]  /*18ff0*/  EXIT ;  /* 0x000000000000794d */ /* 0x000fea0003800000 */
.L_x_6:
[----:B------:R-:W-:-:S08]  /*19000*/  NOP ;  /* 0x0000000000007918 */ /* 0x000fd00000000000 */
[----:B------:R-:W2:-:S00]  /*19010*/  USETMAXREG.DEALLOC.CTAPOOL 0x18 ;  /* 0x00000018000079c8 */ /* 0x000e8000080e0500 */
[----:B------:R-:W-:-:S13]  /*19020*/  PLOP3.LUT P3, PT, PT, PT, UP0, 0x80, 0x0 ;  /* 0x000000000000781c */ /* 0x000fda0003f6f008 */
[----:B--2---:R-:W-:Y:S05]  /*19030*/  @!P3 BRA `(.L_x_92) ;  /* 0x0000000c0070b947 */ /* 0x004fea0003800000 */
[----:B------:R-:W-:-:S13]  /*19040*/  PLOP3.LUT P2, PT, PT, PT, UP1, 0x80, 0x0 ;  /* 0x000000000000781c */ /* 0x000fda0003f4f018 */
[----:B-1----:R-:W-:Y:S05]  /*19050*/  @P2 EXIT ;  /* 0x000000000000294d */ /* 0x002fea0003800000 */
[----:B------:R-:W2:Y:S01]  /*19060*/  LDL R0, [R1+0x200] ;  /* 0x0002000001007983 */ /* 0x000ea20000100800 */
[----:B------:R-:W-:Y:S02]  /*19070*/  ULDC UR4, c[0x0][0xa00] ;  /* 0x0002800000047ab9 */ /* 0x000fe40000000800 */
[----:B--2---:R-:W-:-:S13]  /*19080*/  ISETP.GE.AND P2, PT, R0, UR4, PT ;  /* 0x0000000400007c0c */ /* 0x004fda000bf46270 */
[----:B------:R-:W-:Y:S05]  /*19090*/  @P2 EXIT ;  /* 0x000000000000294d */ /* 0x000fea0003800000 */
[----:B------:R-:W1:Y:S01]  /*190a0*/  S2R R0, SR_TID.X ;  /* 0x0000000000007919 */ /* 0x000e620000002100 */
[----:B------:R-:W-:Y:S01]  /*190b0*/  BSSY B0, `(.L_x_93) ;  /* 0x00000d3000007945 */ /* 0x000fe20003800000 */
[----:B------:R-:W-:Y:S01]  /*190c0*/  MOV R4, 0x1 ;  /* 0x0000000100047802 */ /* 0x000fe20000000f00 */
[----:B------:R-:W-:Y:S01]  /*190d0*/  ULOP3.LUT UR23, UR47, 0x2, URZ, 0xfc, !UPT ;  /* 0x000000022f177892 */ /* 0x000fe2000f8efc3f */
[----:B------:R-:W-:Y:S01]  /*190e0*/  MOV R5, 0x1 ;  /* 0x0000000100057802 */ /* 0x000fe20000000f00 */
[----:B------:R-:W-:Y:S01]  /*190f0*/  ULDC UR26, c[0x0][0xc] ;  /* 0x00000300001a7ab9 */ /* 0x000fe20000000800 */
[----:B------:R-:W-:Y:S01]  /*19100*/  ULDC.64 UR24, c[0x0][0x198] ;  /* 0x0000660000187ab9 */ /* 0x000fe20000000a00 */
[----:B------:R-:W-:Y:S01]  /*19110*/  ULDC UR27, c[0x0][0xa00] ;  /* 0x00028000001b7ab9 */ /* 0x000fe20000000800 */
[----:B-1----:R-:W-:Y:S02]  /*19120*/  LOP3.LUT P2, RZ, R0, 0x1f, RZ, 0xc0, !PT ;  /* 0x0000001f00ff7812 */ /* 0x002fe4000784c0ff */
[----:B------:R-:W-:-:S02]  /*19130*/  MOV R0, RZ ;  /* 0x000000ff00007202 */ /* 0x000fc40000000f00 */
[----:B------:R-:W-:-:S13]  /*19140*/  PLOP3.LUT P0, PT, P2, P0, PT, 0x2a, 0x0 ;  /* 0x000000000000781c */ /* 0x000fda0001700572 */
.L_x_108:
[----:B------:R-:W2:Y:S01]  /*19150*/  LDL R16, [R1+0x200] ;  /* 0x0002000001107983 */ /* 0x000ea20000100800 */
[----:B------:R-:W1:Y:S01]  /*19160*/  LDC R6, c[0x0][0xa04] ;  /* 0x00028100ff067b82 */ /* 0x000e620000000800 */
[----:B------:R-:W-:-:S07]  /*19170*/  UMOV UR4, 0xffffffff ;  /* 0xffffffff00047882 */ /* 0x000fce0000000000 */
[----:B------:R-:W3:Y:S08]  /*19180*/  LDC R10, c[0x0][0xa10] ;  /* 0x00028400ff0a7b82 */ /* 0x000ef00000000800 */
[----:B------:R-:W4:Y:S01]  /*19190*/  LDC R13, c[0x0][0xa1c] ;  /* 0x00028700ff0d7b82 */ /* 0x000f220000000800 */
[----:B-1----:R-:W-:Y:S02]  /*191a0*/  ISETP.NE.AND P2, PT, R6, 0x1, PT ;  /* 0x000000010600780c */ /* 0x002fe40003f45270 */
[----:B---3--:R-:W-:-:S11]  /*191b0*/  ISETP.NE.AND P3, PT, R10, 0x1, PT ;  /* 0x000000010a00780c */ /* 0x008fd60003f65270 */
[----:B------:R-:W2:Y:S01]  /*191c0*/  @P2 LDC.64 R8, c[0x0][0xa08] ;  /* 0x00028200ff082b82 */ /* 0x000ea20000000a00 */
[----:B----4-:R-:W-:-:S07]  /*191d0*/  ISETP.NE.AND P4, PT, R13, 0x1, PT ;  /* 0x000000010d00780c */ /* 0x010fce0003f85270 */
[----:B------:R-:W1:Y:S08]  /*191e0*/  @P3 LDC R12, c[0x0][0xa14] ;  /* 0x00028500ff0c3b82 */ /* 0x000e700000000800 */
[----:B------:R-:W3:Y:S08]  /*191f0*/  @P3 LDC R11, c[0x0][0xa18] ;  /* 0x00028600ff0b3b82 */ /* 0x000ef00000000800 */
[----:B------:R-:W4:Y:S01]  /*19200*/  @P4 LDC.64 R2, c[0x0][0xa20] ;  /* 0x00028800ff024b82 */ /* 0x000f220000000a00 */
[----:B--2---:R-:W-:-:S04]  /*19210*/  @P2 IMAD.HI.U32 R8, R16, R8, RZ ;  /* 0x0000000810082227 */ /* 0x004fc800078e00ff */
[----:B------:R-:W-:Y:S01]  /*19220*/  IMAD.MOV.U32 R7, RZ, RZ, R16 ;  /* 0x000000ffff077224 */ /* 0x000fe200078e0010 */
[----:B------:R-:W-:-:S04]  /*19230*/  @P2 SHF.R.U32.HI R7, RZ, R9, R8 ;  /* 0x00000009ff072219 */ /* 0x000fc80000011608 */
[----:B------:R-:W-:Y:S01]  /*19240*/  MOV R9, R7 ;  /* 0x0000000700097202 */ /* 0x000fe20000000f00 */
[----:B-1----:R-:W-:-:S05]  /*19250*/  @P3 IMAD.HI.U32 R8, R7, R12, RZ ;  /* 0x0000000c07083227 */ /* 0x002fca00078e00ff */
[----:B---3--:R-:W-:-:S05]  /*19260*/  @P3 SHF.R.U32.HI R9, RZ, R11, R8 ;  /* 0x0000000bff093219 */ /* 0x008fca0000011608 */
[----:B----4-:R-:W-:Y:S01]  /*19270*/  @P4 IMAD.HI.U32 R8, R9, R2, RZ ;  /* 0x0000000209084227 */ /* 0x010fe200078e00ff */
[----:B------:R-:W-:-:S04]  /*19280*/  MOV R2, R9 ;  /* 0x0000000900027202 */ /* 0x000fc80000000f00 */
[----:B------:R-:W-:Y:S01]  /*19290*/  @P4 SHF.R.U32.HI R2, RZ, R3, R8 ;  /* 0x00000003ff024219 */ /* 0x000fe20000011608 */
[----:B------:R-:W-:-:S03]  /*192a0*/  IMAD.MOV R3, RZ, RZ, -R9 ;  /* 0x000000ffff037224 */ /* 0x000fc600078e0a09 */
[----:B------:R-:W-:Y:S01]  /*192b0*/  IADD3 R2, -R2, RZ, RZ ;  /* 0x000000ff02027210 */ /* 0x000fe20007ffe1ff */
[----:B------:R-:W-:-:S04]  /*192c0*/  IMAD R10, R10, R3, R7 ;  /* 0x000000030a0a7224 */ /* 0x000fc800078e0207 */
[----:B------:R-:W-:Y:S01]  /*192d0*/  IMAD R2, R13, R2, R9 ;  /* 0x000000020d027224 */ /* 0x000fe200078e0209 */
[----:B------:R-:W-:Y:S06]  /*192e0*/  BRA.DIV UR4, `(.L_x_94) ;  /* 0x0000002604587947 */ /* 0x000fec000b800000 */
[----:B------:R-:W-:-:S13]  /*192f0*/  ELECT P6, URZ, PT ;  /* 0x00000000003f782f */ /* 0x000fda00038c0000 */
.L_x_145:
[----:B------:R-:W-:Y:S01]  /*19300*/  IADD3 R3, -R7, RZ, RZ ;  /* 0x000000ff07037210 */ /* 0x000fe20007ffe1ff */
[----:B------:R-:W-:Y:S04]  /*19310*/  BSSY B1, `(.L_x_95) ;  /* 0x000004e000017945 */ /* 0x000fe80003800000 */
[----:B------:R-:W-:Y:S01]  /*19320*/  IMAD R3, R6, R3, R16 ;  /* 0x0000000306037224 */ /* 0x000fe200078e0210 */
[----:B------:R-:W-:-:S04]  /*19330*/  MOV R6, RZ ;  /* 0x000000ff00067202 */ /* 0x000fc80000000f00 */
[----:B------:R-:W-:Y:S01]  /*19340*/  SHF.L.U32 R3, R3, 0x7, RZ ;  /* 0x0000000703037819 */ /* 0x000fe200000006ff */
[----:B------:R-:W-:Y:S06]  /*19350*/  @!P6 BRA `(.L_x_96) ;  /* 0x000000040024e947 */ /* 0x000fec0003800000 */
[----:B------:R-:W1:Y:S01]  /*19360*/  S2R R7, SR_CgaCtaId ;  /* 0x0000000000077919 */ /* 0x000e620000008800 */
[----:B------:R-:W-:-:S04]  /*19370*/  MOV R6, 0x400 ;  /* 0x0000040000067802 */ /* 0x000fc80000000f00 */
[----:B-1----:R-:W-:Y:S02]  /*19380*/  LEA R9, R7, R6, 0x18 ;  /* 0x0000000607097211 */ /* 0x002fe400078ec0ff */
[----:B------:R-:W-:-:S03]  /*19390*/  SHF.L.U32 R6, R5, 0x1f, RZ ;  /* 0x0000001f05067819 */ /* 0x000fc600000006ff */
[----:B------:R-:W-:-:S04]  /*193a0*/  IMAD R7, R0, 0x8, R9 ;  /* 0x0000000800077824 */ /* 0x000fc800078e0209 */
[----:B------:R-:W1:Y:S02]  /*193b0*/  SYNCS.PHASECHK.TRANS64.TRYWAIT P2, [R7+URZ+0x74460], R6 ;  /* 0x07446006070075a7 */ /* 0x000e64000804017f */
[----:B-1----:R-:W-:Y:S05]  /*193c0*/  @!P2 BRA `(.L_x_97) ;  /* 0x000000240040a947 */ /* 0x002fea0003800000 */
.L_x_146:
[----:B------:R-:W-:Y:S01]  /*193d0*/  UPRMT UR4, UR23, 0x9910, URZ ;  /* 0x0000991017047896 */ /* 0x000fe2000800003f */
[----:B-1----:R-:W-:-:S03]  /*193e0*/  @P1 MOV R6, 0x10000 ;  /* 0x0001000000061802 */ /* 0x002fc60000000f00 */
[----:B------:R-:W-:Y:S01]  /*193f0*/  UISETP.NE.AND UP0, UPT, UR4, 0x2, UPT ;  /* 0x000000020400788c */ /* 0x000fe2000bf05270 */
[----:B------:R1:W-:Y:S05]  /*19400*/  @P1 SYNCS.ARRIVE.TRANS64 RZ, [R7+URZ+0x74450], R6 ;  /* 0x0744500607ff19a7 */ /* 0x0003ea000800003f */
[----:B------:R-:W-:-:S13]  /*19410*/  PLOP3.LUT P2, PT, PT, PT, UP0, 0x80, 0x0 ;  /* 0x000000000000781c */ /* 0x000fda0003f4f008 */
[----:B-1----:R-:W-:Y:S05]  /*19420*/  @P2 BRA `(.L_x_98) ;  /* 0x0000000000042947 */ /* 0x002fea0003800000 */
[----:B------:R-:W-:Y:S01]  /*19430*/  BPT.TRAP 0x1 ;  /* 0x000000040000795c */ /* 0x000fe20000300000 */
.L_x_98:
[----:B------:R-:W-:Y:S05]  /*19440*/  @P0 BRA `(.L_x_99) ;  /* 0x0000000000040947 */ /* 0x000fea0003800000 */
[----:B------:R-:W-:Y:S01]  /*19450*/  BPT.TRAP 0x1 ;  /* 0x000000040000795c */ /* 0x000fe20000300000 */
.L_x_99:
[----:B------:R-:W-:Y:S01]  /*19460*/  R2UR UR5, R9 ;  /* 0x00000000090572ca */ /* 0x000fe200000e0000 */
[----:B------:R-:W-:Y:S01]  /*19470*/  UIADD3 UR4, UP0, UR24, 0xf0, URZ ;  /* 0x000000f018047890 */ /* 0x000fe2000ff1e03f */
[----:B------:R-:W-:Y:S01]  /*19480*/  R2UR UR14, R0 ;  /* 0x00000000000e72ca */ /* 0x000fe200000e0000 */
[----:B------:R-:W-:Y:S01]  /*19490*/  UMOV UR10, URZ ;  /* 0x0000003f000a7c82 */ /* 0x000fe20008000000 */
[----:B------:R-:W-:Y:S01]  /*194a0*/  R2UR UR9, R7 ;  /* 0x00000000070972ca */ /* 0x000fe200000e0000 */
[----:B------:R-:W-:Y:S01]  /*194b0*/  UMOV UR6, 0x0 ;  /* 0x0000000000067882 */ /* 0x000fe20000000000 */
[----:B------:R-:W-:Y:S01]  /*194c0*/  R2UR UR11, R3 ;  /* 0x00000000030b72ca */ /* 0x000fe200000e0000 */
[----:B------:R-:W-:Y:S01]  /*194d0*/  UMOV UR7, 0x10000000 ;  /* 0x1000000000077882 */ /* 0x000fe20000000000 */
[----:B------:R-:W-:Y:S01]  /*194e0*/  R2UR UR12, R10 ;  /* 0x000000000a0c72ca */ /* 0x000fe200000e0000 */
[----:B------:R-:W-:Y:S01]  /*194f0*/  UMOV UR16, 0x40 ;  /* 0x0000004000107882 */ /* 0x000fe20000000000 */
[----:B------:R-:W-:Y:S01]  /*19500*/  R2UR UR13, R2 ;  /* 0x00000000020d72ca */ /* 0x000fe200000e0000 */
[----:B------:R-:W-:Y:S01]  /*19510*/  UMOV UR18, 0x80 ;  /* 0x0000008000127882 */ /* 0x000fe20000000000 */
[----:B------:R-:W-:Y:S01]  /*19520*/  UMOV UR20, 0xc0 ;  /* 0x000000c000147882 */ /* 0x000fe20000000000 */
[----:B------:R-:W-:Y:S01]  /*19530*/  UMOV UR21, 0x100 ;  /* 0x0000010000157882 */ /* 0x000fe20000000000 */
[----:B------:R-:W-:Y:S01]  /*19540*/  UMOV UR22, 0x140 ;  /* 0x0000014000167882 */ /* 0x000fe20000000000 */
[----:B------:R-:W-:Y:S01]  /*19550*/  ULEA UR14, UR14, UR5, 0x10 ;  /* 0x000000050e0e7291 */ /* 0x000fe2000f8e803f */
[----:B------:R-:W-:Y:S01]  /*19560*/  IADD3 R0, R0, 0x1, RZ ;  /* 0x0000000100007810 */ /* 0x000fe20007ffe0ff */
[----:B------:R-:W-:-:S02]  /*19570*/  UIADD3 UR9, UR9, 0x74450, URZ ;  /* 0x0007445009097890 */ /* 0x000fc4000fffe03f */
[----:B------:R-:W-:Y:S01]  /*19580*/  UIADD3.X UR5, URZ, UR25, URZ, UP0, !UPT ;  /* 0x000000193f057290 */ /* 0x000fe200087fe43f */
[C---:B------:R-:W-:Y:S01]  /*19590*/  ISETP.NE.AND P2, PT, R0.reuse, 0x2, PT ;  /* 0x000000020000780c */ /* 0x040fe20003f45270 */
[----:B------:R-:W-:Y:S02]  /*195a0*/  UIADD3 UR15, UR14, 0x2000, URZ ;  /* 0x000020000e0f7890 */ /* 0x000fe4000fffe03f */
[----:B------:R-:W-:Y:S01]  /*195b0*/  UIADD3 UR17, UR14, 0x4000, URZ ;  /* 0x000040000e117890 */ /* 0x000fe2000fffe03f */
[----:B------:R-:W-:Y:S01]  /*195c0*/  SEL R6, RZ, 0x1, P2 ;  /* 0x00000001ff067807 */ /* 0x000fe20001000000 */
[----:B------:R-:W-:Y:S01]  /*195d0*/  UMOV UR8, UR14 ;  /* 0x0000000e00087c82 */ /* 0x000fe20008000000 */
[----:B------:R-:W-:Y:S01]  /*195e0*/  UIADD3 UR19, UR14, 0x6000, URZ ;  /* 0x000060000e137890 */ /* 0x000fe2000fffe03f */
[----:B------:R-:W-:Y:S01]  /*195f0*/  SEL R0, R0, RZ, P2 ;  /* 0x000000ff00007207 */ /* 0x000fe20001000000 */
[----:B------:R1:W-:Y:S01]  /*19600*/  UTMALDG.4D [UR8], [UR4], desc[UR6] ;  /* 0x00000608040075b4 */ /* 0x0003e20008019000 */
[----:B------:R-:W-:-:S02]  /*19610*/  LOP3.LUT R5, R5, R6, RZ, 0x3c, !PT ;  /* 0x0000000605057212 */ /* 0x000fc400078e3cff */
[----:B------:R-:W-:Y:S01]  /*19620*/  MOV R6, 0x40 ;  /* 0x0000004000067802 */ /* 0x000fe20000000f00 */
[----:B-1----:R-:W-:Y:S01]  /*19630*/  UMOV UR8, UR15 ;  /* 0x0000000f00087c82 */ /* 0x002fe20008000000 */
[----:B------:R-:W-:Y:S01]  /*19640*/  UMOV UR10, UR16 ;  /* 0x00000010000a7c82 */ /* 0x000fe20008000000 */
[----:B------:R-:W-:Y:S01]  /*19650*/  UIADD3 UR15, UR14, 0x8000, URZ ;  /* 0x000080000e0f7890 */ /* 0x000fe2000fffe03f */
[----:B------:R1:W-:Y:S01]  /*19660*/  UTMALDG.4D [UR8], [UR4], desc[UR6] ;  /* 0x00000608040075b4 */ /* 0x0003e20008019000 */
[----:B------:R-:W-:Y:S01]  /*19670*/  UIADD3 UR16, UR14, 0xa000, URZ ;  /* 0x0000a0000e107890 */ /* 0x000fe2000fffe03f */
[----:B-1----:R-:W-:Y:S01]  /*19680*/  UMOV UR8, UR17 ;  /* 0x0000001100087c82 */ /* 0x002fe20008000000 */
[----:B------:R-:W-:Y:S01]  /*19690*/  UMOV UR10, UR18 ;  /* 0x00000012000a7c82 */ /* 0x000fe20008000000 */
[----:B------:R-:W-:Y:S01]  /*196a0*/  UIADD3 UR17, UR14, 0xc000, URZ ;  /* 0x0000c0000e117890 */ /* 0x000fe2000fffe03f */
[----:B------:R1:W-:Y:S02]  /*196b0*/  UTMALDG.4D [UR8], [UR4], desc[UR6] ;  /* 0x00000608040075b4 */ /* 0x0003e40008019000 */
[----:B-1----:R-:W-:Y:S01]  /*196c0*/  UMOV UR8, UR19 ;  /* 0x0000001300087c82 */ /* 0x002fe20008000000 */
[----:B------:R-:W-:-:S02]  /*196d0*/  UMOV UR10, UR20 ;  /* 0x00000014000a7c82 */ /* 0x000fc40008000000 */
[----:B------:R1:W-:Y:S02]  /*196e0*/  UTMALDG.4D [UR8], [UR4], desc[UR6] ;  /* 0x00000608040075b4 */ /* 0x0003e40008019000 */
[----:B-1----:R-:W-:Y:S01]  /*196f0*/  UMOV UR8, UR15 ;  /* 0x0000000f00087c82 */ /* 0x002fe20008000000 */
[----:B------:R-:W-:Y:S01]  /*19700*/  UMOV UR10, UR21 ;  /* 0x00000015000a7c82 */ /* 0x000fe20008000000 */
[----:B------:R-:W-:Y:S01]  /*19710*/  UIADD3 UR15, UR14, 0xe000, URZ ;  /* 0x0000e0000e0f7890 */ /* 0x000fe2000fffe03f */
[----:B------:R1:W-:Y:S02]  /*19720*/  UTMALDG.4D [UR8], [UR4], desc[UR6] ;  /* 0x00000608040075b4 */ /* 0x0003e40008019000 */
[----:B------:R-:W-:Y:S01]  /*19730*/  UMOV UR14, 0x180 ;  /* 0x00000180000e7882 */ /* 0x000fe20000000000 */
[----:B-1----:R-:W-:Y:S01]  /*19740*/  UMOV UR8, UR16 ;  /* 0x0000001000087c82 */ /* 0x002fe20008000000 */
[----:B------:R-:W-:Y:S02]  /*19750*/  UMOV UR10, UR22 ;  /* 0x00000016000a7c82 */ /* 0x000fe40008000000 */
[----:B------:R1:W-:Y:S02]  /*19760*/  UTMALDG.4D [UR8], [UR4], desc[UR6] ;  /* 0x00000608040075b4 */ /* 0x0003e40008019000 */
[----:B-1----:R-:W-:Y:S01]  /*19770*/  UMOV UR8, UR17 ;  /* 0x0000001100087c82 */ /* 0x002fe20008000000 */
[----:B------:R-:W-:Y:S01]  /*19780*/  UMOV UR10, UR14 ;  /* 0x0000000e000a7c82 */ /* 0x000fe20008000000 */
[----:B------:R-:W-:Y:S01]  /*19790*/  UMOV UR14, 0x1c0 ;  /* 0x000001c0000e7882 */ /* 0x000fe20000000000 */
[----:B------:R1:W-:Y:S02]  /*197a0*/  UTMALDG.4D [UR8], [UR4], desc[UR6] ;  /* 0x00000608040075b4 */ /* 0x0003e40008019000 */
[----:B-1----:R-:W-:Y:S01]  /*197b0*/  UMOV UR8, UR15 ;  /* 0x0000000f00087c82 */ /* 0x002fe20008000000 */
[----:B------:R-:W-:-:S02]  /*197c0*/  UMOV UR10, UR14 ;  /* 0x0000000e000a7c82 */ /* 0x000fc40008000000 */
[----:B------:R1:W-:Y:S02]  /*197d0*/  UTMALDG.4D [UR8], [UR4], desc[UR6] ;  /* 0x00000608040075b4 */ /* 0x0003e40008019000 */
[----:B-1----:R-:W-:Y:S01]  /*197e0*/  NOP ;  /* 0x0000000000007918 */ /* 0x002fe20000000000 */
.L_x_96:
[----:B------:R-:W-:Y:S05]  /*197f0*/  BSYNC B1 ;  /* 0x0000000000017941 */ /* 0x000fea0003800000 */
.L_x_95:
[----:B------:R-:W-:Y:S01]  /*19800*/  LOP3.LUT P2, RZ, R4, 0xff, RZ, 0xc0, !PT ;  /* 0x000000ff04ff7812 */ /* 0x000fe2000784c0ff */
[----:B------:R-:W-:-:S12]  /*19810*/  BSSY B1, `(.L_x_100) ;  /* 0x0000009000017945 */ /* 0x000fd80003800000 */
[----:B------:R-:W-:Y:S05]  /*19820*/  @!P2 BRA `(.L_x_101) ;  /* 0x00000000001ca947 */ /* 0x000fea0003800000 */
[----:B------:R-:W1:Y:S01]  /*19830*/  S2R R7, SR_CgaCtaId ;  /* 0x0000000000077919 */ /* 0x000e620000008800 */
[----:B------:R-:W-:-:S04]  /*19840*/  MOV R4, 0x400 ;  /* 0x0000040000047802 */ /* 0x000fc80000000f00 */
[----:B-1----:R-:W-:Y:S02]  /*19850*/  LEA R7, R7, R4, 0x18 ;  /* 0x0000000407077211 */ /* 0x002fe400078ec0ff */
[----:B------:R-:W-:Y:S02]  /*19860*/  SHF.L.U32 R4, RZ, 0x1f, RZ ;  /* 0x0000001fff047819 */ /* 0x000fe400000006ff */
[----:B------:R1:W-:Y:S02]  /*19870*/  SYNCS.ARRIVE.TRANS64.A1T0 RZ, [R7+URZ+0x744b0], RZ ;  /* 0x0744b0ff07ff79a7 */ /* 0x0003e4000810003f */
[----:B------:R-:W2:Y:S02]  /*19880*/  SYNCS.PHASECHK.TRANS64.TRYWAIT P2, [R7+URZ+0x744b0], R4 ;  /* 0x0744b004070075a7 */ /* 0x000ea4000804017f */
[----:B-12---:R-:W-:Y:S05]  /*19890*/  @!P2 BRA `(.L_x_102) ;  /* 0x000000200020a947 */ /* 0x006fea0003800000 */
.L_x_101:
[----:B------:R-:W-:Y:S05]  /*198a0*/  BSYNC B1 ;  /* 0x0000000000017941 */ /* 0x000fea0003800000 */
.L_x_100:
[----:B------:R-:W-:Y:S04]  /*198b0*/  BSSY B1, `(.L_x_103) ;  /* 0x000004c000017945 */ /* 0x000fe80003800000 */
[----:B------:R-:W-:Y:S05]  /*198c0*/  @!P6 BRA `(.L_x_104) ;  /* 0x000000040028e947 */ /* 0x000fea0003800000 */
[----:B-1----:R-:W1:Y:S01]  /*198d0*/  S2R R7, SR_CgaCtaId ;  /* 0x0000000000077919 */ /* 0x002e620000008800 */
[----:B------:R-:W-:Y:S02]  /*198e0*/  MOV R4, 0x400 ;  /* 0x0000040000047802 */ /* 0x000fe40000000f00 */
[----:B------:R-:W-:Y:S02]  /*198f0*/  SHF.L.U32 R9, R5, 0x1f, RZ ;  /* 0x0000001f05097819 */ /* 0x000fe400000006ff */
[----:B-1----:R-:W-:-:S05]  /*19900*/  LEA R7, R7, R4, 0x18 ;  /* 0x0000000407077211 */ /* 0x002fca00078ec0ff */
[----:B------:R-:W-:-:S04]  /*19910*/  IMAD R4, R0, 0x8, R7 ;  /* 0x0000000800047824 */ /* 0x000fc800078e0207 */
[----:B------:R-:W1:Y:S02]  /*19920*/  SYNCS.PHASECHK.TRANS64.TRYWAIT P2, [R4+URZ+0x74460], R9 ;  /* 0x07446009040075a7 */ /* 0x000e64000804017f */
[----:B-1----:R-:W-:Y:S05]  /*19930*/  @!P2 BRA `(.L_x_105) ;  /* 0x00000020000ca947 */ /* 0x002fea0003800000 */
.L_x_147:
[----:B------:R-:W-:Y:S01]  /*19940*/  UPRMT UR4, UR23, 0x9910, URZ ;  /* 0x0000991017047896 */ /* 0x000fe2000800003f */
[----:B-1----:R-:W-:-:S03]  /*19950*/  @P1 MOV R9, 0x10000 ;  /* 0x0001000000091802 */ /* 0x002fc60000000f00 */
[----:B------:R-:W-:Y:S01]  /*19960*/  UISETP.NE.AND UP0, UPT, UR4, 0x2, UPT ;  /* 0x000000020400788c */ /* 0x000fe2000bf05270 */
[----:B------:R1:W-:Y:S05]  /*19970*/  @P1 SYNCS.ARRIVE.TRANS64 RZ, [R4+URZ+0x74450], R9 ;  /* 0x0744500904ff19a7 */ /* 0x0003ea000800003f */
[----:B------:R-:W-:-:S13]  /*19980*/  PLOP3.LUT P2, PT, PT, PT, UP0, 0x80, 0x0 ;  /* 0x000000000000781c */ /* 0x000fda0003f4f008 */
[----:B-1----:R-:W-:Y:S05]  /*19990*/  @P2 BRA `(.L_x_106) ;  /* 0x0000000000042947 */ /* 0x002fea0003800000 */
[----:B------:R-:W-:Y:S01]  /*199a0*/  BPT.TRAP 0x1 ;  /* 0x000000040000795c */ /* 0x000fe20000300000 */
.L_x_106:
[----:B------:R-:W-:Y:S05]  /*199b0*/  @P0 BRA `(.L_x_107) ;  /* 0x0000000000040947 */ /* 0x000fea0003800000 */
[----:B------:R-:W-:Y:S01]  /*199c0*/  BPT.TRAP 0x1 ;  /* 0x000000040000795c */ /* 0x000fe20000300000 */
.L_x_107:
        /* <DEDUP_REMOVED lines=15> */
[----:B------:R-:W-:Y:S01]  /*19ac0*/  ULEA UR14, UR14, UR5, 0x10 ;  /* 0x000000050e0e7291 */ /* 0x000fe2000f8e803f */
[----:B------:R-:W-:Y:S01]  /*19ad0*/  IADD3 R0, R0, 0x1, RZ ;  /* 0x0000000100007810 */ /* 0x000fe20007ffe0ff */
[----:B------:R-:W-:-:S02]  /*19ae0*/  UIADD3.X UR5, URZ, UR25, URZ, UP0, !UPT ;  /* 0x000000193f057290 */ /* 0x000fc400087fe43f */
[----:B------:R-:W-:Y:S01]  /*19af0*/  UIADD3 UR11, UR11, UR8, URZ ;  /* 0x000000080b0b7290 */ /* 0x000fe2000fffe03f */
[C---:B------:R-:W-:Y:S01]  /*19b00*/  ISETP.NE.AND P2, PT, R0.reuse, 0x2, PT ;  /* 0x000000020000780c */ /* 0x040fe20003f45270 */
[----:B------:R-:W-:Y:S02]  /*19b10*/  UIADD3 UR9, UR9, 0x74450, URZ ;  /* 0x0007445009097890 */ /* 0x000fe4000fffe03f */
[----:B------:R-:W-:Y:S01]  /*19b20*/  UIADD3 UR15, UR14, 0x2000, URZ ;  /* 0x000020000e0f7890 */ /* 0x000fe2000fffe03f */
[----:B------:R-:W-:Y:S01]  /*19b30*/  SEL R2, RZ, 0x1, P2 ;  /* 0x00000001ff027807 */ /* 0x000fe20001000000 */
[----:B------:R-:W-:Y:S01]  /*19b40*/  UIADD3 UR17, UR14, 0x4000, URZ ;  /* 0x000040000e117890 */ /* 0x000fe2000fffe03f */
[----:B------:R-:W-:Y:S01]  /*19b50*/  SEL R0, R0, RZ, P2 ;  /* 0x000000ff00007207 */ /* 0x000fe20001000000 */
[----:B------:R-:W-:Y:S01]  /*19b60*/  UMOV UR8, UR14 ;  /* 0x0000000e00087c82 */ /* 0x000fe20008000000 */
[----:B------:R-:W-:Y:S01]  /*19b70*/  UIADD3 UR19, UR14, 0x6000, URZ ;  /* 0x000060000e137890 */ /* 0x000fe2000fffe03f */
[----:B------:R-:W-:Y:S01]  /*19b80*/  LOP3.LUT R5, R5, R2, RZ, 0x3c, !PT ;  /* 0x0000000205057212 */ /* 0x000fe200078e3cff */
[----:B------:R1:W-:Y:S01]  /*19b90*/  UTMALDG.4D [UR8], [UR4], desc[UR6] ;  /* 0x00000608040075b4 */ /* 0x0003e20008019000 */
[----:B------:R-:W-:Y:S01]  /*19ba0*/  UMOV UR22, 0x140 ;  /* 0x0000014000167882 */ /* 0x000fe20000000000 */
        /* <DEDUP_REMOVED lines=27> */
[----:B--2---:R-:W-:Y:S01]  /*19d60*/  NOP ;  /* 0x0000000000007918 */ /* 0x004fe20000000000 */
.L_x_104:
[----:B------:R-:W-:Y:S05]  /*19d70*/  BSYNC B1 ;  /* 0x0000000000017941 */ /* 0x000fea0003800000 */
.L_x_103:
[----:B------:R-:W2:Y:S01]  /*19d80*/  LDL.LU R2, [R1+0x200] ;  /* 0x0002000001027983 */ /* 0x000ea20000300800 */
[----:B-1----:R-:W-:Y:S02]  /*19d90*/  PRMT R4, RZ, 0x7610, R4 ;  /* 0x00007610ff047816 */ /* 0x002fe40000000004 */
[----:B--2---:R-:W-:-:S04]  /*19da0*/  IADD3 R2, R2, UR26, RZ ;  /* 0x0000001a02027c10 */ /* 0x004fc8000fffe0ff */
[----:B------:R-:W-:Y:S01]  /*19db0*/  ISETP.GE.AND P2, PT, R2, UR27, PT ;  /* 0x0000001b02007c0c */ /* 0x000fe2000bf46270 */
[----:B------:R1:W-:-:S12]  /*19dc0*/  STL [R1+0x200], R2 ;  /* 0x0002000201007387 */ /* 0x0003d80000100800 */
[----:B-1----:R-:W-:Y:S05]  /*19dd0*/  @!P2 BRA `(.L_x_108) ;  /* 0xfffffff000dca947 */ /* 0x002fea000383ffff */
[----:B------:R-:W-:Y:S05]  /*19de0*/  BSYNC B0 ;  /* 0x0000000000007941 */ /* 0x000fea0003800000 */
.L_x_93:
[----:B------:R-:W-:Y:S05]  /*19df0*/  EXIT ;  /* 0x000000000000794d */ /* 0x000fea0003800000 */
.L_x_92:
[----:B------:R-:W2:Y:S01]  /*19e00*/  LDL R0, [R1+0x200] ;  /* 0x0002000001007983 */ /* 0x000ea20000100800 */
[----:B-1----:R-:W-:Y:S02]  /*19e10*/  ULDC UR4, c[0x0][0xa00] ;  /* 0x0002800000047ab9 */ /* 0x002fe40000000800 */
[----:B--2---:R-:W-:-:S13]  /*19e20*/  ISETP.GE.AND P0, PT, R0, UR4, PT ;  /* 0x0000000400007c0c */ /* 0x004fda000bf06270 */
[----:B------:R-:W-:Y:S05]  /*19e30*/  @P0 EXIT ;  /* 0x000000000000094d */ /* 0x000fea0003800000 */
[----:B------:R-:W2:Y:S01]  /*19e40*/  LDL.LU R2, [R1+0x28c] ;  /* 0x00028c0001027983 */ /* 0x000ea20000300800 */
[----:B------:R-:W-:Y:S01]  /*19e50*/  BSSY B0, `(.L_x_109) ;  /* 0x0000174000007945 */ /* 0x000fe20003800000 */
[----:B------:R-:W-:Y:S01]  /*19e60*/  IMAD.MOV.U32 R5, RZ, RZ, 0x1 ;  /* 0x00000001ff057424 */ /* 0x000fe200078e00ff */
[----:B------:R-:W-:Y:S01]  /*19e70*/  MOV R4, 0x1 ;  /* 0x0000000100047802 */ /* 0x000fe20000000f00 */
[----:B------:R-:W1:Y:S01]  /*19e80*/  S2R R0, SR_TID.X ;  /* 0x0000000000007919 */ /* 0x000e620000002100 */
[----:B------:R-:W-:Y:S01]  /*19e90*/  ULDC.64 UR16, c[0x0][0x198] ;  /* 0x0000660000107ab9 */ /* 0x000fe20000000a00 */
[----:B------:R-:W-:Y:S01]  /*19ea0*/  ULDC UR21, c[0x0][0xc] ;  /* 0x0000030000157ab9 */ /* 0x000fe20000000800 */
[----:B-1----:R-:W-:Y:S02]  /*19eb0*/  LOP3.LUT P0, RZ, R0, 0x1f, RZ, 0xc0, !PT ;  /* 0x0000001f00ff7812 */ /* 0x002fe4000780c0ff */
[----:B------:R-:W-:Y:S02]  /*19ec0*/  MOV R0, RZ ;  /* 0x000000ff00007202 */ /* 0x000fe40000000f00 */
[----:B------:R-:W-:-:S02]  /*19ed0*/  PLOP3.LUT P0, PT, P0, P2, PT, 0x2a, 0x0 ;  /* 0x000000000000781c */ /* 0x000fc40000704572 */
[----:B--2---:R-:W-:-:S13]  /*19ee0*/  R2UR UR4, R2 ;  /* 0x00000000020472ca */ /* 0x004fda00000e0000 */
[----:B------:R-:W-:-:S12]  /*19ef0*/  ULOP3.LUT UR20, UR4, 0x2, URZ, 0xfc, !UPT ;  /* 0x0000000204147892 */ /* 0x000fd8000f8efc3f */
.L_x_136:
        /* <DEDUP_REMOVED lines=12> */
[----:B--2---:R-:W-:Y:S01]  /*19fc0*/  @P3 IMAD.HI.U32 R10, R13, R6, RZ ;  /* 0x000000060d0a3227 */ /* 0x004fe200078e00ff */
[----:B------:R-:W-:-:S04]  /*19fd0*/  MOV R6, R13 ;  /* 0x0000000d00067202 */ /* 0x000fc80000000f00 */
[----:B------:R-:W-:-:S05]  /*19fe0*/  @P3 SHF.R.U32.HI R6, RZ, R7, R10 ;  /* 0x00000007ff063219 */ /* 0x000fca000001160a */
[----:B-1----:R-:W-:-:S04]  /*19ff0*/  @P4 IMAD.HI.U32 R9, R6, R9, RZ ;  /* 0x0000000906094227 */ /* 0x002fc800078e00ff */
[----:B------:R-:W-:Y:S01]  /*1a000*/  IMAD.MOV.U32 R7, RZ, RZ, R6 ;  /* 0x000000ffff077224 */ /* 0x000fe200078e0006 */
[----:B---3--:R-:W-:-:S04]  /*1a010*/  @P4 SHF.R.U32.HI R7, RZ, R12, R9 ;  /* 0x0000000cff074219 */ /* 0x008fc80000011609 */
[----:B------:R-:W-:Y:S01]  /*1a020*/  MOV R9, R7 ;  /* 0x0000000700097202 */ /* 0x000fe20000000f00 */
[----:B----4-:R-:W-:-:S05]  /*1a030*/  @P5 IMAD.HI.U32 R2, R7, R2, RZ ;  /* 0x0000000207025227 */ /* 0x010fca00078e00ff */
[----:B------:R-:W-:Y:S02]  /*1a040*/  @P5 SHF.R.U32.HI R9, RZ, R3, R2 ;  /* 0x00000003ff095219 */ /* 0x000fe40000011602 */
[----:B------:R-:W-:-:S05]  /*1a050*/  IADD3 R3, -R7, RZ, RZ ;  /* 0x000000ff07037210 */ /* 0x000fca0007ffe1ff */
[----:B------:R-:W-:Y:S01]  /*1a060*/  IMAD R2, R11, R3, R6 ;  /* 0x000000030b027224 */ /* 0x000fe200078e0206 */
[----:B------:R-:W-:-:S05]  /*1a070*/  IADD3 R3, -R9, RZ, RZ ;  /* 0x000000ff09037210 */ /* 0x000fca0007ffe1ff */
[----:B------:R-:W-:Y:S01]  /*1a080*/  IMAD R3, R8, R3, R7 ;  /* 0x0000000308037224 */ /* 0x000fe200078e0207 */
[----:B------:R-:W-:Y:S06]  /*1a090*/  BRA.DIV UR4, `(.L_x_110) ;  /* 0x0000001a04487947 */ /* 0x000fec000b800000 */
[----:B------:R-:W-:-:S13]  /*1a0a0*/  ELECT P6, URZ, PT ;  /* 0x00000000003f782f */ /* 0x000fda00038c0000 */
.L_x_150:
[----:B------:R-:W1:Y:S01]  /*1a0b0*/  LDC R6, c[0x0][0x28c] ;  /* 0x0000a300ff067b82 */ /* 0x000e620000000800 */
[----:B------:R-:W-:Y:S01]  /*1a0c0*/  BSSY B1, `(.L_x_111) ;  /* 0x000004a000017945 */ /* 0x000fe20003800000 */
[----:B-1----:R-:W-:-:S13]  /*1a0d0*/  ISETP.GT.AND P3, PT, R6, RZ, P6 ;  /* 0x000000ff0600720c */ /* 0x002fda0003764270 */
[----:B------:R-:W-:Y:S05]  /*1a0e0*/  @!P3 BRA `(.L_x_112) ;  /* 0x00000004001cb947 */ /* 0x000fea0003800000 */
[----:B------:R-:W1:Y:S01]  /*1a0f0*/  S2R R8, SR_CgaCtaId ;  /* 0x0000000000087919 */ /* 0x000e620000008800 */
[----:B------:R-:W-:-:S04]  /*1a100*/  MOV R7, 0x400 ;  /* 0x0000040000077802 */ /* 0x000fc80000000f00 */
[----:B-1----:R-:W-:Y:S02]  /*1a110*/  LEA R9, R8, R7, 0x18 ;  /* 0x0000000708097211 */ /* 0x002fe400078ec0ff */
[----:B------:R-:W-:-:S03]  /*1a120*/  SHF.L.U32 R7, R4, 0x1f, RZ ;  /* 0x0000001f04077819 */ /* 0x000fc600000006ff */
[----:B------:R-:W-:-:S04]  /*1a130*/  IMAD R8, R0, 0x8, R9 ;  /* 0x0000000800087824 */ /* 0x000fc800078e0209 */
[----:B------:R-:W1:Y:S02]  /*1a140*/  SYNCS.PHASECHK.TRANS64.TRYWAIT P4, [R8+URZ+0x74428], R7 ;  /* 0x07442807080075a7 */ /* 0x000e64000808017f */
[----:B-1----:R-:W-:Y:S05]  /*1a150*/  @!P4 BRA `(.L_x_113) ;  /* 0x000000180038c947 */ /* 0x002fea0003800000 */
.L_x_151:
[----:B------:R-:W-:Y:S01]  /*1a160*/  UPRMT UR4, UR20, 0x9910, URZ ;  /* 0x0000991014047896 */ /* 0x000fe2000800003f */
[----:B-1----:R-:W-:-:S03]  /*1a170*/  @P2 MOV R7, 0x10000 ;  /* 0x0001000000072802 */ /* 0x002fc60000000f00 */
[----:B------:R-:W-:Y:S01]  /*1a180*/  UISETP.NE.AND UP0, UPT, UR4, 0x2, UPT ;  /* 0x000000020400788c */ /* 0x000fe2000bf05270 */
[----:B------:R1:W-:Y:S05]  /*1a190*/  @P2 SYNCS.ARRIVE.TRANS64 RZ, [R8+URZ+0x74400], R7 ;  /* 0x0744000708ff29a7 */ /* 0x0003ea000800003f */
[----:B------:R-:W-:-:S13]  /*1a1a0*/  PLOP3.LUT P4, PT, PT, PT, UP0, 0x80, 0x0 ;  /* 0x000000000000781c */ /* 0x000fda0003f8f008 */
[----:B-1----:R-:W-:Y:S05]  /*1a1b0*/  @P4 BRA `(.L_x_114) ;  /* 0x0000000000044947 */ /* 0x002fea0003800000 */
[----:B------:R-:W-:Y:S01]  /*1a1c0*/  BPT.TRAP 0x1 ;  /* 0x000000040000795c */ /* 0x000fe20000300000 */
.L_x_114:
[----:B------:R-:W-:Y:S05]  /*1a1d0*/  @P0 BRA `(.L_x_115) ;  /* 0x0000000000040947 */ /* 0x000fea0003800000 */
[----:B------:R-:W-:Y:S01]  /*1a1e0*/  BPT.TRAP 0x1 ;  /* 0x000000040000795c */ /* 0x000fe20000300000 */
.L_x_115:
[----:B------:R-:W-:Y:S01]  /*1a1f0*/  LEA R9, R0, R9, 0x10 ;  /* 0x0000000900097211 */ /* 0x000fe200078e80ff */
[----:B------:R-:W-:Y:S01]  /*1a200*/  UIADD3 UR4, UP0, UR16, 0x1f0, URZ ;  /* 0x000001f010047890 */ /* 0x000fe2000ff1e03f */
[----:B------:R-:W-:Y:S01]  /*1a210*/  R2UR UR9, R8 ;  /* 0x00000000080972ca */ /* 0x000fe200000e0000 */
[----:B------:R-:W-:Y:S01]  /*1a220*/  UMOV UR10, URZ ;  /* 0x0000003f000a7c82 */ /* 0x000fe20008000000 */
[----:B------:R-:W-:Y:S01]  /*1a230*/  R2UR UR14, R9 ;  /* 0x00000000090e72ca */ /* 0x000fe200000e0000 */
[----:B------:R-:W-:Y:S01]  /*1a240*/  UIADD3.X UR5, URZ, UR17, URZ, UP0, !UPT ;  /* 0x000000113f057290 */ /* 0x000fe200087fe43f */
[----:B------:R-:W-:Y:S01]  /*1a250*/  R2UR UR12, R2 ;  /* 0x00000000020c72ca */ /* 0x000fe200000e0000 */
[----:B------:R-:W-:Y:S01]  /*1a260*/  UMOV UR6, 0x0 ;  /* 0x0000000000067882 */ /* 0x000fe20000000000 */
[----:B------:R-:W-:Y:S01]  /*1a270*/  R2UR UR13, R3 ;  /* 0x00000000030d72ca */ /* 0x000fe200000e0000 */
[----:B------:R-:W-:Y:S01]  /*1a280*/  UMOV UR7, 0x10000000 ;  /* 0x1000000000077882 */ /* 0x000fe20000000000 */
[----:B------:R-:W-:Y:S01]  /*1a290*/  UMOV UR11, URZ ;  /* 0x0000003f000b7c82 */ /* 0x000fe20008000000 */
[----:B------:R-:W-:Y:S01]  /*1a2a0*/  UMOV UR22, 0x40 ;  /* 0x0000004000167882 */ /* 0x000fe20000000000 */
[----:B------:R-:W-:Y:S01]  /*1a2b0*/  UMOV UR23, 0x80 ;  /* 0x0000008000177882 */ /* 0x000fe20000000000 */
[----:B------:R-:W-:Y:S01]  /*1a2c0*/  UMOV UR24, 0xc0 ;  /* 0x000000c000187882 */ /* 0x000fe20000000000 */
[----:B------:R-:W-:Y:S01]  /*1a2d0*/  UMOV UR25, 0x100 ;  /* 0x0000010000197882 */ /* 0x000fe20000000000 */
[----:B------:R-:W-:Y:S01]  /*1a2e0*/  UIADD3 UR9, UR9, 0x74400, URZ ;  /* 0x0007440009097890 */ /* 0x000fe2000fffe03f */
[----:B------:R-:W-:Y:S01]  /*1a2f0*/  IADD3 R0, R0, 0x1, RZ ;  /* 0x0000000100007810 */ /* 0x000fe20007ffe0ff */
[----:B------:R-:W-:-:S02]  /*1a300*/  UIADD3 UR8, UR14, 0x20000, URZ ;  /* 0x000200000e087890 */ /* 0x000fc4000fffe03f */
[----:B------:R-:W-:Y:S01]  /*1a310*/  UIADD3 UR15, UR14, 0x22000, URZ ;  /* 0x000220000e0f7890 */ /* 0x000fe2000fffe03f */
[C---:B------:R-:W-:Y:S01]  /*1a320*/  ISETP.NE.AND P4, PT, R0.reuse, 0x5, PT ;  /* 0x000000050000780c */ /* 0x040fe20003f85270 */
[----:B------:R-:W-:Y:S02]  /*1a330*/  UIADD3 UR18, UR14, 0x24000, URZ ;  /* 0x000240000e127890 */ /* 0x000fe4000fffe03f */
[----:B------:R-:W-:Y:S01]  /*1a340*/  UIADD3 UR19, UR14, 0x26000, URZ ;  /* 0x000260000e137890 */ /* 0x000fe2000fffe03f */
[----:B------:R-:W-:Y:S01]  /*1a350*/  SEL R7, RZ, 0x1, P4 ;  /* 0x00000001ff077807 */ /* 0x000fe20002000000 */
[----:B------:R-:W-:Y:S01]  /*1a360*/  UMOV UR26, 0x140 ;  /* 0x00000140001a7882 */ /* 0x000fe20000000000 */
[----:B------:R1:W-:Y:S01]  /*1a370*/  UTMALDG.4D [UR8], [UR4], desc[UR6] ;  /* 0x00000608040075b4 */ /* 0x0003e20008019000 */
[----:B------:R-:W-:Y:S02]  /*1a380*/  SEL R0, R0, RZ, P4 ;  /* 0x000000ff00007207 */ /* 0x000fe40002000000 */
[----:B------:R-:W-:Y:S01]  /*1a390*/  LOP3.LUT R4, R4, R7, RZ, 0x3c, !PT ;  /* 0x0000000704047212 */ /* 0x000fe200078e3cff */
[----:B-1----:R-:W-:Y:S01]  /*1a3a0*/  UMOV UR8, UR15 ;  /* 0x0000000f00087c82 */ /* 0x002fe20008000000 */
[----:B------:R-:W-:Y:S01]  /*1a3b0*/  UMOV UR10, UR22 ;  /* 0x00000016000a7c82 */ /* 0x000fe20008000000 */
[----:B------:R-:W-:Y:S01]  /*1a3c0*/  UIADD3 UR15, UR14, 0x28000, URZ ;  /* 0x000280000e0f7890 */ /* 0x000fe2000fffe03f */
[----:B------:R1:W-:Y:S02]  /*1a3d0*/  UTMALDG.4D [UR8], [UR4], desc[UR6] ;  /* 0x00000608040075b4 */ /* 0x0003e40008019000 */
[----:B-1----:R-:W-:Y:S01]  /*1a3e0*/  UMOV UR8, UR18 ;  /* 0x0000001200087c82 */ /* 0x002fe20008000000 */
[----:B------:R-:W-:Y:S01]  /*1a3f0*/  UMOV UR10, UR23 ;  /* 0x00000017000a7c82 */ /* 0x000fe20008000000 */
[----:B------:R-:W-:Y:S01]  /*1a400*/  UIADD3 UR18, UR14, 0x2a000, URZ ;  /* 0x0002a0000e127890 */ /* 0x000fe2000fffe03f */
[----:B------:R1:W-:Y:S02]  /*1a410*/  UTMALDG.4D [UR8], [UR4], desc[UR6] ;  /* 0x00000608040075b4 */ /* 0x0003e40008019000 */
[----:B-1----:R-:W-:Y:S01]  /*1a420*/  UMOV UR8, UR19 ;  /* 0x0000001300087c82 */ /* 0x002fe20008000000 */
[----:B------:R-:W-:Y:S01]  /*1a430*/  UMOV UR10, UR24 ;  /* 0x00000018000a7c82 */ /* 0x000fe20008000000 */
[----:B------:R-:W-:Y:S01]  /*1a440*/  UIADD3 UR19, UR14, 0x2c000, URZ ;  /* 0x0002c0000e137890 */ /* 0x000fe2000fffe03f */
[----:B------:R1:W-:Y:S01]  /*1a450*/  UTMALDG.4D [UR8], [UR4], desc[UR6] ;  /* 0x00000608040075b4 */ /* 0x0003e20008019000 */
[----:B------:R-:W-:Y:S01]  /*1a460*/  UIADD3 UR14, UR14, 0x2e000, URZ ;  /* 0x0002e0000e0e7890 */ /* 0x000fe2000fffe03f */
[----:B-1----:R-:W-:Y:S01]  /*1a470*/  UMOV UR8, UR15 ;  /* 0x0000000f00087c82 */ /* 0x002fe20008000000 */
[----:B------:R-:W-:Y:S01]  /*1a480*/  UMOV UR10, UR25 ;  /* 0x00000019000a7c82 */ /* 0x000fe20008000000 */
[----:B------:R-:W-:Y:S01]  /*1a490*/  UMOV UR15, 0x180 ;  /* 0x00000180000f7882 */ /* 0x000fe20000000000 */
[----:B------:R1:W-:Y:S02]  /*1a4a0*/  UTMALDG.4D [UR8], [UR4], desc[UR6] ;  /* 0x00000608040075b4 */ /* 0x0003e40008019000 */
[----:B-1----:R-:W-:Y:S01]  /*1a4b0*/  UMOV UR8, UR18 ;  /* 0x0000001200087c82 */ /* 0x002fe20008000000 */
[----:B------:R-:W-:-:S02]  /*1a4c0*/  UMOV UR10, UR26 ;  /* 0x0000001a000a7c82 */ /* 0x000fc40008000000 */
[----:B------:R1:W-:Y:S02]  /*1a4d0*/  UTMALDG.4D [UR8], [UR4], desc[UR6] ;  /* 0x00000608040075b4 */ /* 0x0003e40008019000 */
[----:B-1----:R-:W-:Y:S01]  /*1a4e0*/  UMOV UR8, UR19 ;  /* 0x0000001300087c82 */ /* 0x002fe20008000000 */
[----:B------:R-:W-:Y:S01]  /*1a4f0*/  UMOV UR10, UR15 ;  /* 0x0000000f000a7c82 */ /* 0x000fe20008000000 */
[----:B------:R-:W-:Y:S01]  /*1a500*/  UMOV UR15, 0x1c0 ;  /* 0x000001c0000f7882 */ /* 0x000fe20000000000 */
[----:B------:R1:W-:Y:S02]  /*1a510*/  UTMALDG.4D [UR8], [UR4], desc[UR6] ;  /* 0x00000608040075b4 */ /* 0x0003e40008019000 */
[----:B-1----:R-:W-:Y:S01]  /*1a520*/  UMOV UR8, UR14 ;  /* 0x0000000e00087c82 */ /* 0x002fe20008000000 */
[----:B------:R-:W-:Y:S02]  /*1a530*/  UMOV UR10, UR15 ;  /* 0x0000000f000a7c82 */ /* 0x000fe40008000000 */
[----:B------:R1:W-:Y:S02]  /*1a540*/  UTMALDG.4D [UR8], [UR4], desc[UR6] ;  /* 0x00000608040075b4 */ /* 0x0003e40008019000 */
[----:B-1----:R-:W-:Y:S01]  /*1a550*/  NOP ;  /* 0x0000000000007918 */ /* 0x002fe20000000000 */
.L_x_112:
[----:B------:R-:W-:Y:S05]  /*1a560*/  BSYNC B1 ;  /* 0x0000000000017941 */ /* 0x000fea0003800000 */
.L_x_111:
        /* <DEDUP_REMOVED lines=10> */
.L_x_117:
[----:B------:R-:W-:Y:S05]  /*1a610*/  BSYNC B1 ;  /* 0x0000000000017941 */ /* 0x000fea0003800000 */
.L_x_116:
[----:B------:R-:W-:Y:S01]  /*1a620*/  BSSY B1, `(.L_x_119) ;  /* 0x000004b000017945 */ /* 0x000fe20003800000 */
[----:B-1----:R-:W-:-:S03]  /*1a630*/  IMAD.MOV.U32 R8, RZ, RZ, RZ ;  /* 0x000000ffff087224 */ /* 0x002fc600078e00ff */
[----:B------:R-:W-:Y:S05]  /*1a640*/  @!P3 BRA `(.L_x_120) ;  /* 0x000000040020b947 */ /* 0x000fea0003800000 */
[----:B------:R-:W1:Y:S01]  /*1a650*/  S2R R8, SR_CgaCtaId ;  /* 0x0000000000087919 */ /* 0x000e620000008800 */
[----:B------:R-:W-:-:S04]  /*1a660*/  MOV R5, 0x400 ;  /* 0x0000040000057802 */ /* 0x000fc80000000f00 */
[----:B-1----:R-:W-:Y:S02]  /*1a670*/  LEA R5, R8, R5, 0x18 ;  /* 0x0000000508057211 */ /* 0x002fe400078ec0ff */
[----:B------:R-:W-:Y:S02]  /*1a680*/  SHF.L.U32 R8, R4, 0x1f, RZ ;  /* 0x0000001f04087819 */ /* 0x000fe400000006ff */
[----:B------:R-:W-:-:S04]  /*1a690*/  LEA R7, R0, R5, 0x3 ;  /* 0x0000000500077211 */ /* 0x000fc800078e18ff */
[----:B------:R-:W1:Y:S02]  /*1a6a0*/  SYNCS.PHASECHK.TRANS64.TRYWAIT P3, [R7+URZ+0x74428], R8 ;  /* 0x07442808070075a7 */ /* 0x000e64000806017f */
[----:B-1----:R-:W-:Y:S05]  /*1a6b0*/  @!P3 BRA `(.L_x_121) ;  /* 0x000000140008b947 */ /* 0x002fea0003800000 */
.L_x_152:
[----:B------:R-:W-:Y:S01]  /*1a6c0*/  UPRMT UR4, UR20, 0x9910, URZ ;  /* 0x0000991014047896 */ /* 0x000fe2000800003f */
[----:B-1----:R-:W-:-:S03]  /*1a6d0*/  @P2 MOV R8, 0x10000 ;  /* 0x0001000000082802 */ /* 0x002fc60000000f00 */
[----:B------:R-:W-:Y:S01]  /*1a6e0*/  UISETP.NE.AND UP0, UPT, UR4, 0x2, UPT ;  /* 0x000000020400788c */ /* 0x000fe2000bf05270 */
[----:B------:R1:W-:Y:S05]  /*1a6f0*/  @P2 SYNCS.ARRIVE.TRANS64 RZ, [R7+URZ+0x74400], R8 ;  /* 0x0744000807ff29a7 */ /* 0x0003ea000800003f */
[----:B------:R-:W-:-:S13]  /*1a700*/  PLOP3.LUT P3, PT, PT, PT, UP0, 0x80, 0x0 ;  /* 0x000000000000781c */ /* 0x000fda0003f6f008 */
[----:B-1----:R-:W-:Y:S05]  /*1a710*/  @P3 BRA `(.L_x_122) ;  /* 0x0000000000043947 */ /* 0x002fea0003800000 */
[----:B------:R-:W-:Y:S01]  /*1a720*/  BPT.TRAP 0x1 ;  /* 0x000000040000795c */ /* 0x000fe20000300000 */
.L_x_122:
[----:B------:R-:W-:Y:S05]  /*1a730*/  @P0 BRA `(.L_x_123) ;  /* 0x0000000000040947 */ /* 0x000fea0003800000 */
[----:B------:R-:W-:Y:S01]  /*1a740*/  BPT.TRAP 0x1 ;  /* 0x000000040000795c */ /* 0x000fe20000300000 */
.L_x_123:
        /* <DEDUP_REMOVED lines=16> */
[----:B------:R-:W-:Y:S01]  /*1a850*/  VIADD R0, R0, 0x1 ;  /* 0x0000000100007836 */ /* 0x000fe20000000000 */
[----:B------:R-:W-:Y:S01]  /*1a860*/  UIADD3 UR8, UR14, 0x20000, URZ ;  /* 0x000200000e087890 */ /* 0x000fe2000fffe03f */
[----:B------:R-:W-:Y:S01]  /*1a870*/  MOV R8, 0x1 ;  /* 0x0000000100087802 */ /* 0x000fe20000000f00 */
[----:B------:R-:W-:-:S02]  /*1a880*/  UIADD3 UR15, UR14, 0x22000, URZ ;  /* 0x000220000e0f7890 */ /* 0x000fc4000fffe03f */
[----:B------:R-:W-:Y:S01]  /*1a890*/  UIADD3 UR19, UR14, 0x24000, URZ ;  /* 0x000240000e137890 */ /* 0x000fe2000fffe03f */
[C---:B------:R-:W-:Y:S01]  /*1a8a0*/  ISETP.NE.AND P3, PT, R0.reuse, 0x5, PT ;  /* 0x000000050000780c */ /* 0x040fe20003f65270 */
[----:B------:R-:W-:Y:S01]  /*1a8b0*/  UIADD3 UR23, UR14, 0x26000, URZ ;  /* 0x000260000e177890 */ /* 0x000fe2000fffe03f */
[----:B------:R-:W-:Y:S02]  /*1a8c0*/  UMOV UR26, 0x140 ;  /* 0x00000140001a7882 */ /* 0x000fe40000000000 */
[----:B------:R1:W-:Y:S01]  /*1a8d0*/  UTMALDG.4D [UR8], [UR4], desc[UR6] ;  /* 0x00000608040075b4 */ /* 0x0003e20008019000 */
[----:B------:R-:W-:Y:S02]  /*1a8e0*/  SEL R5, RZ, 0x1, P3 ;  /* 0x00000001ff057807 */ /* 0x000fe40001800000 */
[----:B------:R-:W-:Y:S02]  /*1a8f0*/  SEL R0, R0, RZ, P3 ;  /* 0x000000ff00007207 */ /* 0x000fe40001800000 */
[----:B------:R-:W-:Y:S01]  /*1a900*/  LOP3.LUT R4, R4, R5, RZ, 0x3c, !PT ;  /* 0x0000000504047212 */ /* 0x000fe200078e3cff */
        /* <DEDUP_REMOVED lines=28> */
.L_x_120:
[----:B------:R-:W-:Y:S05]  /*1aad0*/  BSYNC B1 ;  /* 0x0000000000017941 */ /* 0x000fea0003800000 */
.L_x_119:
[----:B------:R-:W-:-:S13]  /*1aae0*/  ISETP.GE.AND P3, PT, R6, 0x41, PT ;  /* 0x000000410600780c */ /* 0x000fda0003f66270 */
[----:B------:R-:W-:Y:S05]  /*1aaf0*/  @!P3 BRA `(.L_x_124) ;  /* 0x000000080088b947 */ /* 0x000fea0003800000 */
[----:B------:R-:W-:Y:S01]  /*1ab00*/  IADD3 R6, R6, 0x3f, RZ ;  /* 0x0000003f06067810 */ /* 0x000fe20007ffe0ff */
[----:B------:R-:W-:Y:S03]  /*1ab10*/  BSSY B1, `(.L_x_124) ;  /* 0x00000a0000017945 */ /* 0x000fe60003800000 */
[----:B------:R-:W-:-:S04]  /*1ab20*/  SHF.R.S32.HI R5, RZ, 0x1f, R6 ;  /* 0x0000001fff057819 */ /* 0x000fc80000011406 */
[----:B------:R-:W-:-:S04]  /*1ab30*/  LEA.HI R5, R5, R6, RZ, 0x6 ;  /* 0x0000000605057211 */ /* 0x000fc800078f30ff */
[----:B------:R-:W-:-:S04]  /*1ab40*/  SHF.R.S32.HI R5, RZ, 0x6, R5 ;  /* 0x00000006ff057819 */ /* 0x000fc80000011405 */
[----:B------:R-:W-:-:S07]  /*1ab50*/  SHF.L.U32 R5, R5, 0x1, RZ ;  /* 0x0000000105057819 */ /* 0x000fce00000006ff */
.L_x_135:
[----:B------:R-:W-:Y:S04]  /*1ab60*/  BSSY B2, `(.L_x_125) ;  /* 0x000004a000027945 */ /* 0x000fe80003800000 */
[----:B------:R-:W-:Y:S05]  /*1ab70*/  @!P6 BRA `(.L_x_126) ;  /* 0x000000040020e947 */ /* 0x000fea0003800000 */
[----:B------:R-:W1:Y:S01]  /*1ab80*/  S2R R7, SR_CgaCtaId ;  /* 0x0000000000077919 */ /* 0x000e620000008800 */
[----:B------:R-:W-:Y:S02]  /*1ab90*/  MOV R6, 0x400 ;  /* 0x0000040000067802 */ /* 0x000fe40000000f00 */
[----:B------:R-:W-:Y:S02]  /*1aba0*/  SHF.L.U32 R9, R4, 0x1f, RZ ;  /* 0x0000001f04097819 */ /* 0x000fe400000006ff */
[----:B-1----:R-:W-:-:S05]  /*1abb0*/  LEA R7, R7, R6, 0x18 ;  /* 0x0000000607077211 */ /* 0x002fca00078ec0ff */
[----:B------:R-:W-:-:S04]  /*1abc0*/  IMAD R6, R0, 0x8, R7 ;  /* 0x0000000800067824 */ /* 0x000fc800078e0207 */
[----:B------:R-:W1:Y:S02]  /*1abd0*/  SYNCS.PHASECHK.TRANS64.TRYWAIT P3, [R6+URZ+0x74428], R9 ;  /* 0x07442809060075a7 */ /* 0x000e64000806017f */
[----:B-1----:R-:W-:Y:S05]  /*1abe0*/  @!P3 BRA `(.L_x_127) ;  /* 0x0000000c00d0b947 */ /* 0x002fea0003800000 */
.L_x_153:
[----:B------:R-:W-:Y:S01]  /*1abf0*/  UPRMT UR4, UR20, 0x9910, URZ ;  /* 0x0000991014047896 */ /* 0x000fe2000800003f */
[----:B-1----:R-:W-:-:S03]  /*1ac00*/  @P2 MOV R9, 0x10000 ;  /* 0x0001000000092802 */ /* 0x002fc60000000f00 */
[----:B------:R-:W-:Y:S01]  /*1ac10*/  UISETP.NE.AND UP0, UPT, UR4, 0x2, UPT ;  /* 0x000000020400788c */ /* 0x000fe2000bf05270 */
[----:B------:R1:W-:Y:S05]  /*1ac20*/  @P2 SYNCS.ARRIVE.TRANS64 RZ, [R6+URZ+0x74400], R9 ;  /* 0x0744000906ff29a7 */ /* 0x0003ea000800003f */
[----:B------:R-:W-:-:S13]  /*1ac30*/  PLOP3.LUT P3, PT, PT, PT, UP0, 0x80, 0x0 ;  /* 0x000000000000781c */ /* 0x000fda0003f6f008 */
[----:B-1----:R-:W-:Y:S05]  /*1ac40*/  @P3 BRA `(.L_x_128) ;  /* 0x0000000000043947 */ /* 0x002fea0003800000 */
[----:B------:R-:W-:Y:S01]  /*1ac50*/  BPT.TRAP 0x1 ;  /* 0x000000040000795c */ /* 0x000fe20000300000 */
.L_x_128:
[----:B------:R-:W-:Y:S05]  /*1ac60*/  @P0 BRA `(.L_x_129) ;  /* 0x0000000000040947 */ /* 0x000fea0003800000 */
[----:B------:R-:W-:Y:S01]  /*1ac70*/  BPT.TRAP 0x1 ;  /* 0x000000040000795c */ /* 0x000fe20000300000 */
.L_x_129:
        /* <DEDUP_REMOVED lines=15> */
[----:B------:R-:W-:Y:S01]  /*1ad70*/  UIADD3 UR9, UR9, 0x74400, URZ ;  /* 0x0007440009097890 */ /* 0x000fe2000fffe03f */
[----:B------:R-:W-:Y:S01]  /*1ad80*/  IADD3 R0, R0, 0x1, RZ ;  /* 0x0000000100007810 */ /* 0x000fe20007ffe0ff */
[----:B------:R-:W-:-:S02]  /*1ad90*/  UIADD3 UR8, UR14, 0x20000, URZ ;  /* 0x000200000e087890 */ /* 0x000fc4000fffe03f */
[----:B------:R-:W-:Y:S01]  /*1ada0*/  USHF.L.U32 UR11, UR11, 0x6, URZ ;  /* 0x000000060b0b7899 */ /* 0x000fe2000800063f */
[C---:B------:R-:W-:Y:S01]  /*1adb0*/  ISETP.NE.AND P3, PT, R0.reuse, 0x5, PT ;  /* 0x000000050000780c */ /* 0x040fe20003f65270 */
[----:B------:R-:W-:Y:S02]  /*1adc0*/  UIADD3 UR15, UR14, 0x22000, URZ ;  /* 0x000220000e0f7890 */ /* 0x000fe4000fffe03f */
[----:B------:R-:W-:Y:S01]  /*1add0*/  UIADD3 UR19, UR14, 0x24000, URZ ;  /* 0x000240000e137890 */ /* 0x000fe2000fffe03f */
[----:B------:R-:W-:Y:S01]  /*1ade0*/  SEL R7, RZ, 0x1, P3 ;  /* 0x00000001ff077807 */ /* 0x000fe20001800000 */
[----:B------:R-:W-:Y:S01]  /*1adf0*/  UIADD3 UR23, UR14, 0x26000, URZ ;  /* 0x000260000e177890 */ /* 0x000fe2000fffe03f */
[----:B------:R-:W-:Y:S01]  /*1ae00*/  SEL R0, R0, RZ, P3 ;  /* 0x000000ff00007207 */ /* 0x000fe20001800000 */
[----:B------:R-:W-:Y:S01]  /*1ae10*/  UMOV UR26, 0x140 ;  /* 0x00000140001a7882 */ /* 0x000fe20000000000 */
[----:B------:R1:W-:Y:S01]  /*1ae20*/  UTMALDG.4D [UR8], [UR4], desc[UR6] ;  /* 0x00000608040075b4 */ /* 0x0003e20008019000 */
        /* <DEDUP_REMOVED lines=29> */
.L_x_126:
[----:B------:R-:W-:Y:S05]  /*1b000*/  BSYNC B2 ;  /* 0x0000000000027941 */ /* 0x000fea0003800000 */
.L_x_125:
[----:B------:R-:W-:Y:S01]  /*1b010*/  ISETP.LT.OR P3, PT, R5, 0x4, !P6 ;  /* 0x000000040500780c */ /* 0x000fe20007761670 */
[----:B------:R-:W-:-:S12]  /*1b020*/  BSSY B2, `(.L_x_130) ;  /* 0x000004b000027945 */ /* 0x000fd80003800000 */
[----:B------:R-:W-:Y:S05]  /*1b030*/  @P3 BRA `(.L_x_131) ;  /* 0x0000000400243947 */ /* 0x000fea0003800000 */
[----:B------:R-:W1:Y:S01]  /*1b040*/  S2R R7, SR_CgaCtaId ;  /* 0x0000000000077919 */ /* 0x000e620000008800 */
[----:B------:R-:W-:Y:S02]  /*1b050*/  MOV R6, 0x400 ;  /* 0x0000040000067802 */ /* 0x000fe40000000f00 */
[----:B------:R-:W-:Y:S02]  /*1b060*/  SHF.L.U32 R9, R4, 0x1f, RZ ;  /* 0x0000001f04097819 */ /* 0x000fe400000006ff */
[----:B-1----:R-:W-:-:S05]  /*1b070*/  LEA R7, R7, R6, 0x18 ;  /* 0x0000000607077211 */ /* 0x002fca00078ec0ff */
[----:B------:R-:W-:-:S04]  /*1b080*/  IMAD R6, R0, 0x8, R7 ;  /* 0x0000000800067824 */ /* 0x000fc800078e0207 */
[----:B------:R-:W1:Y:S02]  /*1b090*/  SYNCS.PHASECHK.TRANS64.TRYWAIT P3, [R6+URZ+0x74428], R9 ;  /* 0x07442809060075a7 */ /* 0x000e64000806017f */
[----:B-1----:R-:W-:Y:S05]  /*1b0a0*/  @!P3 BRA `(.L_x_132) ;  /* 0x0000000800b4b947 */ /* 0x002fea0003800000 */
.L_x_154:
[----:B------:R-:W-:Y:S01]  /*1b0b0*/  UPRMT UR4, UR20, 0x9910, URZ ;  /* 0x0000991014047896 */ /* 0x000fe2000800003f */
[----:B-1----:R-:W-:-:S03]  /*1b0c0*/  @P1 MOV R9, 0x10000 ;  /* 0x0001000000091802 */ /* 0x002fc60000000f00 */
[----:B------:R-:W-:Y:S01]  /*1b0d0*/  UISETP.NE.AND UP0, UPT, UR4, 0x2, UPT ;  /* 0x000000020400788c */ /* 0x000fe2000bf05270 */
[----:B------:R1:W-:Y:S05]  /*1b0e0*/  @P1 SYNCS.ARRIVE.TRANS64 RZ, [R6+URZ+0x74400], R9 ;  /* 0x0744000906ff19a7 */ /* 0x0003ea000800003f */
[----:B------:R-:W-:-:S13]  /*1b0f0*/  PLOP3.LUT P3, PT, PT, PT, UP0, 0x80, 0x0 ;  /* 0x000000000000781c */ /* 0x000fda0003f6f008 */
[----:B-1----:R-:W-:Y:S05]  /*1b100*/  @P3 BRA `(.L_x_133) ;  /* 0x0000000000043947 */ /* 0x002fea0003800000 */
[----:B------:R-:W-:Y:S01]  /*1b110*/  BPT.TRAP 0x1 ;  /* 0x000000040000795c */ /* 0x000fe20000300000 */
.L_x_133:
[----:B------:R-:W-:Y:S05]  /*1b120*/  @P0 BRA `(.L_x_134) ;  /* 0x0000000000040947 */ /* 0x000fea0003800000 */
[----:B------:R-:W-:Y:S01]  /*1b130*/  BPT.TRAP 0x1 ;  /* 0x000000040000795c */ /* 0x000fe20000300000 */
.L_x_134:
        /* <DEDUP_REMOVED lines=17> */
[----:B------:R-:W-:Y:S01]  /*1b250*/  UIADD3 UR8, UR14, 0x20000, URZ ;  /* 0x000200000e087890 */ /* 0x000fe2000fffe03f */
[----:B------:R-:W-:Y:S01]  /*1b260*/  VIADD R8, R8, 0x1 ;  /* 0x0000000108087836 */ /* 0x000fe20000000000 */
[----:B------:R-:W-:Y:S01]  /*1b270*/  USHF.L.U32 UR11, UR11, 0x6, URZ ;  /* 0x000000060b0b7899 */ /* 0x000fe2000800063f */
[----:B------:R-:W-:Y:S01]  /*1b280*/  ISETP.NE.AND P3, PT, R0, 0x5, PT ;  /* 0x000000050000780c */ /* 0x000fe20003f65270 */
[----:B------:R-:W-:-:S02]  /*1b290*/  UIADD3 UR15, UR14, 0x22000, URZ ;  /* 0x000220000e0f7890 */ /* 0x000fc4000fffe03f */
        /* <DEDUP_REMOVED lines=35> */
.L_x_131:
[----:B------:R-:W-:Y:S05]  /*1b4d0*/  BSYNC B2 ;  /* 0x0000000000027941 */ /* 0x000fea0003800000 */
.L_x_130:
[C---:B------:R-:W-:Y:S02]  /*1b4e0*/  ISETP.GT.AND P3, PT, R5.reuse, 0x4, PT ;  /* 0x000000040500780c */ /* 0x040fe40003f64270 */
[----:B------:R-:W-:-:S11]  /*1b4f0*/  IADD3 R5, R5, -0x2, RZ ;  /* 0xfffffffe05057810 */ /* 0x000fd60007ffe0ff */
[----:B------:R-:W-:Y:S05]  /*1b500*/  @P3 BRA `(.L_x_135) ;  /* 0xfffffff400943947 */ /* 0x000fea000383ffff */
[----:B------:R-:W-:Y:S05]  /*1b510*/  BSYNC B1 ;  /* 0x0000000000017941 */ /* 0x000fea0003800000 */
.L_x_124:
[----:B------:R-:W2:Y:S01]  /*1b520*/  LDL.LU R2, [R1+0x200] ;  /* 0x0002000001027983 */ /* 0x000ea20000300800 */
[----:B------:R-:W-:Y:S01]  /*1b530*/  ULDC UR4, c[0x0][0xa00] ;  /* 0x0002800000047ab9 */ /* 0x000fe20000000800 */
[----:B------:R-:W-:Y:S02]  /*1b540*/  PRMT R5, RZ, 0x7610, R5 ;  /* 0x00007610ff057816 */ /* 0x000fe40000000005 */
[----:B--2---:R-:W-:-:S04]  /*1b550*/  IADD3 R2, R2, UR21, RZ ;  /* 0x0000001502027c10 */ /* 0x004fc8000fffe0ff */
[----:B------:R-:W-:Y:S01]  /*1b560*/  ISETP.GE.AND P3, PT, R2, UR4, PT ;  /* 0x0000000402007c0c */ /* 0x000fe2000bf66270 */
[----:B------:R1:W-:-:S12]  /*1b570*/  STL [R1+0x200], R2 ;  /* 0x0002000201007387 */ /* 0x0003d80000100800 */
[----:B-1----:R-:W-:Y:S05]  /*1b580*/  @!P3 BRA `(.L_x_136) ;  /* 0xffffffe8005cb947 */ /* 0x002fea000383ffff */
[----:B------:R-:W-:Y:S05]  /*1b590*/  BSYNC B0 ;  /* 0x0000000000007941 */ /* 0x000fea0003800000 */
.L_x_109:
[----:B------:R-:W-:Y:S05]  /*1b5a0*/  EXIT ;  /* 0x000000000000794d */ /* 0x000fea0003800000 */
.L_x_17:
[----:B-1----:R-:W-:-:S04]  /*1b5b0*/  MOV R3, UR6 ;  /* 0x0000000600037c02 */ /* 0x002fc80008000f00 */
[----:B------:R1:W2:Y:S03]  /*1b5c0*/  SYNCS.PHASECHK.TRANS64.TRYWAIT P1, [R3+URZ+0x74450], R0 ;  /* 0x07445000030075a7 */ /* 0x0002a6000802017f */
[----:B--2---:R-:W-:Y:S05]  /*1b5d0*/  @!P1 NANOSLEEP.SYNCS 0x989680 ;  /* 0x009896800000995d */ /* 0x004fea0003900000 */
[----:B------:R-:W2:Y:S02]  /*1b5e0*/  @!P1 SYNCS.PHASECHK.TRANS64 P1, [R3+URZ+0x74450], R0 ;  /* 0x07445000030095a7 */ /* 0x000ea4000802007f */
[----:B--2---:R-:W-:Y:S05]  /*1b5f0*/  @!P1 BRA `(.L_x_17) ;  /* 0xfffffffc00ec9947 */ /* 0x004fea000383ffff */
[----:B------:R-:W-:Y:S05]  /*1b600*/  BRA `(.L_x_137) ;  /* 0xfffffe5c00307947 */ /* 0x000fea000383ffff */
.L_x_19:
[----:B-1----:R-:W-:-:S04]  /*1b610*/  IMAD.U32 R3, RZ, RZ, UR33 ;  /* 0x00000021ff037e24 */ /* 0x002fc8000f8e00ff */
[----:B------:R1:W2:Y:S03]  /*1b620*/  SYNCS.PHASECHK.TRANS64.TRYWAIT P1, [R3+URZ+0x74400], R0 ;  /* 0x07440000030075a7 */ /* 0x0002a6000802017f */
[----:B--2---:R-:W-:Y:S05]  /*1b630*/  @!P1 NANOSLEEP.SYNCS 0x989680 ;  /* 0x009896800000995d */ /* 0x004fea0003900000 */
[----:B------:R-:W2:Y:S02]  /*1b640*/  @!P1 SYNCS.PHASECHK.TRANS64 P1, [R3+URZ+0x74400], R0 ;  /* 0x07440000030095a7 */ /* 0x000ea4000802007f */
[----:B--2---:R-:W-:Y:S05]  /*1b650*/  @!P1 BRA `(.L_x_19) ;  /* 0xfffffffc00ec9947 */ /* 0x004fea000383ffff */
[----:B------:R-:W-:Y:S05]  /*1b660*/  BRA `(.L_x_138) ;  /* 0xfffffe5c00487947 */ /* 0x000fea000383ffff */
.L_x_20:
[----:B-1----:R-:W-:-:S04]  /*1b670*/  MOV R3, UR5 ;  /* 0x0000000500037c02 */ /* 0x002fc80008000f00 */
[----:B------:R1:W2:Y:S03]  /*1b680*/  SYNCS.PHASECHK.TRANS64.TRYWAIT P1, [R3+URZ+-0x8], R2 ;  /* 0xfffff802030075a7 */ /* 0x0002a6000802017f */
[----:B--2---:R-:W-:Y:S05]  /*1b690*/  @!P1 NANOSLEEP.SYNCS 0x989680 ;  /* 0x009896800000995d */ /* 0x004fea0003900000 */
[----:B------:R-:W2:Y:S02]  /*1b6a0*/  @!P1 SYNCS.PHASECHK.TRANS64 P1, [R3+URZ+-0x8], R2 ;  /* 0xfffff802030095a7 */ /* 0x000ea4000802007f */
[----:B--2---:R-:W-:Y:S05]  /*1b6b0*/  @!P1 BRA `(.L_x_20) ;  /* 0xfffffffc00ec9947 */ /* 0x004fea000383ffff */
[----:B------:R-:W-:Y:S05]  /*1b6c0*/  BRA `(.L_x_139) ;  /* 0xfffffe5c00387947 */ /* 0x000fea000383ffff */
.L_x_22:
[----:B-1----:R-:W-:-:S04]  /*1b6d0*/  MOV R3, UR6 ;  /* 0x0000000600037c02 */ /* 0x002fc80008000f00 */
[----:B------:R1:W2:Y:S03]  /*1b6e0*/  SYNCS.PHASECHK.TRANS64.TRYWAIT P1, [R3+URZ+0x74400], R2 ;  /* 0x07440002030075a7 */ /* 0x0002a6000802017f */
[----:B--2---:R-:W-:Y:S05]  /*1b6f0*/  @!P1 NANOSLEEP.SYNCS 0x989680 ;  /* 0x009896800000995d */ /* 0x004fea0003900000 */
[----:B------:R-:W2:Y:S02]  /*1b700*/  @!P1 SYNCS.PHASECHK.TRANS64 P1, [R3+URZ+0x74400], R2 ;  /* 0x07440002030095a7 */ /* 0x000ea4000802007f */
[----:B--2---:R-:W-:Y:S05]  /*1b710*/  @!P1 BRA `(.L_x_22) ;  /* 0xfffffffc00ec9947 */ /* 0x004fea000383ffff */
[----:B------:R-:W-:Y:S05]  /*1b720*/  BRA `(.L_x_140) ;  /* 0xfffffe8000487947 */ /* 0x000fea000383ffff */
.L_x_27:
[----:B-1----:R-:W-:-:S04]  /*1b730*/  MOV R3, UR7 ;  /* 0x0000000700037c02 */ /* 0x002fc80008000f00 */
[----:B------:R1:W2:Y:S03]  /*1b740*/  SYNCS.PHASECHK.TRANS64.TRYWAIT P2, [R3+URZ+0x74400], R0 ;  /* 0x07440000030075a7 */ /* 0x0002a6000804017f */
[----:B--2---:R-:W-:Y:S05]  /*1b750*/  @!P2 NANOSLEEP.SYNCS 0x989680 ;  /* 0x009896800000a95d */ /* 0x004fea0003900000 */
[----:B------:R-:W2:Y:S02]  /*1b760*/  @!P2 SYNCS.PHASECHK.TRANS64 P2, [R3+URZ+0x74400], R0 ;  /* 0x074400000300a5a7 */ /* 0x000ea4000804007f */
[----:B--2---:R-:W-:Y:S05]  /*1b770*/  @!P2 BRA `(.L_x_27) ;  /* 0xfffffffc00eca947 */ /* 0x004fea000383ffff */
[----:B------:R-:W-:Y:S05]  /*1b780*/  BRA `(.L_x_141) ;  /* 0xfffffecc00bc7947 */ /* 0x000fea000383ffff */
.L_x_31:
[----:B-1----:R-:W-:-:S04]  /*1b790*/  IMAD.U32 R0, RZ, RZ, UR10 ;  /* 0x0000000aff007e24 */ /* 0x002fc8000f8e00ff */
[----:B------:R1:W2:Y:S03]  /*1b7a0*/  SYNCS.PHASECHK.TRANS64.TRYWAIT P2, [R0+URZ+0x74400], R7 ;  /* 0x07440007000075a7 */ /* 0x0002a6000804017f */
[----:B--2---:R-:W-:Y:S05]  /*1b7b0*/  @!P2 NANOSLEEP.SYNCS 0x989680 ;  /* 0x009896800000a95d */ /* 0x004fea0003900000 */
[----:B------:R-:W2:Y:S02]  /*1b7c0*/  @!P2 SYNCS.PHASECHK.TRANS64 P2, [R0+URZ+0x74400], R7 ;  /* 0x074400070000a5a7 */ /* 0x000ea4000804007f */
[----:B--2---:R-:W-:Y:S05]  /*1b7d0*/  @!P2 BRA `(.L_x_31) ;  /* 0xfffffffc00eca947 */ /* 0x004fea000383ffff */
[----:B------:R-:W-:Y:S05]  /*1b7e0*/  BRA `(.L_x_30) ;  /* 0xffffff1800c87947 */ /* 0x000fea000383ffff */
.L_x_51:
[----:B-1----:R-:W-:-:S04]  /*1b7f0*/  MOV R3, UR4 ;  /* 0x0000000400037c02 */ /* 0x002fc80008000f00 */
[----:B------:R1:W2:Y:S03]  /*1b800*/  SYNCS.PHASECHK.TRANS64.TRYWAIT P1, [R3+URZ+0x74498], R0 ;  /* 0x07449800030075a7 */ /* 0x0002a6000802017f */
[----:B--2---:R-:W-:Y:S05]  /*1b810*/  @!P1 NANOSLEEP.SYNCS 0x989680 ;  /* 0x009896800000995d */ /* 0x004fea0003900000 */
[----:B------:R-:W2:Y:S02]  /*1b820*/  @!P1 SYNCS.PHASECHK.TRANS64 P1, [R3+URZ+0x74498], R0 ;  /* 0x07449800030095a7 */ /* 0x000ea4000802007f */
[----:B--2---:R-:W-:Y:S05]  /*1b830*/  @!P1 BRA `(.L_x_51) ;  /* 0xfffffffc00ec9947 */ /* 0x004fea000383ffff */
[----:B------:R-:W-:Y:S05]  /*1b840*/  BRA `(.L_x_142) ;  /* 0xffffff9800987947 */ /* 0x000fea000383ffff */
.L_x_94:
[----:B------:R-:W-:Y:S01]  /*1b850*/  BSSY B1, `(.L_x_143) ;  /* 0x0000006000017945 */ /* 0x000fe20003800000 */
[----:B------:R-:W-:-:S07]  /*1b860*/  MOV R15, 0xffffffff ;  /* 0xffffffff000f7802 */ /* 0x000fce0000000f00 */
[----:B------:R-:W-:Y:S05]  /*1b870*/  WARPSYNC.COLLECTIVE R15, `(.L_x_144) ;  /* 0x000000000f0c7348 */ /* 0x000fea0003c00000 */
[----:B------:R-:W-:Y:S02]  /*1b880*/  ELECT P6, UR62, PT ;  /* 0x00000000003e782f */ /* 0x000fe400038c0000 */
[----:B------:R-:W-:Y:S01]  /*1b890*/  MOV R14, UR62 ;  /* 0x0000003e000e7c02 */ /* 0x000fe20008000f00 */
[----:B------:R-:W-:Y:S10]  /*1b8a0*/  ENDCOLLECTIVE ;  /* 0x000000000000791b */ /* 0x000ff40003800000 */
.L_x_144:
[----:B------:R-:W-:Y:S05]  /*1b8b0*/  BSYNC B1 ;  /* 0x0000000000017941 */ /* 0x000fea0003800000 */
.L_x_143:
[----:B------:R-:W-:Y:S05]  /*1b8c0*/  BRA `(.L_x_145) ;  /* 0xffffffd8008c7947 */ /* 0x000fea000383ffff */
.L_x_97:
[----:B-1----:R1:W2:Y:S02]  /*1b8d0*/  SYNCS.PHASECHK.TRANS64.TRYWAIT P2, [R7+URZ+0x74460], R6 ;  /* 0x07446006070075a7 */ /* 0x0022a4000804017f */
[----:B--2---:R-:W-:Y:S05]  /*1b8e0*/  @!P2 NANOSLEEP.SYNCS 0x989680 ;  /* 0x009896800000a95d */ /* 0x004fea0003900000 */
[----:B------:R-:W2:Y:S02]  /*1b8f0*/  @!P2 SYNCS.PHASECHK.TRANS64 P2, [R7+URZ+0x74460], R6 ;  /* 0x074460060700a5a7 */ /* 0x000ea4000804007f */
[----:B--2---:R-:W-:Y:S05]  /*1b900*/  @!P2 BRA `(.L_x_97) ;  /* 0xfffffffc00f0a947 */ /* 0x004fea000383ffff */
[----:B------:R-:W-:Y:S05]  /*1b910*/  BRA `(.L_x_146) ;  /* 0xffffffd800ac7947 */ /* 0x000fea000383ffff */
.L_x_102:
[----:B-1----:R1:W2:Y:S02]  /*1b920*/  SYNCS.PHASECHK.TRANS64.TRYWAIT P2, [R7+URZ+0x744b0], R4 ;  /* 0x0744b004070075a7 */ /* 0x0022a4000804017f */
[----:B--2---:R-:W-:Y:S05]  /*1b930*/  @!P2 NANOSLEEP.SYNCS 0x989680 ;  /* 0x009896800000a95d */ /* 0x004fea0003900000 */
[----:B------:R-:W2:Y:S02]  /*1b940*/  @!P2 SYNCS.PHASECHK.TRANS64 P2, [R7+URZ+0x744b0], R4 ;  /* 0x0744b0040700a5a7 */ /* 0x000ea4000804007f */
[----:B--2---:R-:W-:Y:S05]  /*1b950*/  @!P2 BRA `(.L_x_102) ;  /* 0xfffffffc00f0a947 */ /* 0x004fea000383ffff */
[----:B------:R-:W-:Y:S05]  /*1b960*/  BRA `(.L_x_101) ;  /* 0xffffffdc00cc7947 */ /* 0x000fea000383ffff */
.L_x_105:
[----:B-1----:R1:W2:Y:S02]  /*1b970*/  SYNCS.PHASECHK.TRANS64.TRYWAIT P2, [R4+URZ+0x74460], R9 ;  /* 0x07446009040075a7 */ /* 0x0022a4000804017f */
[----:B--2---:R-:W-:Y:S05]  /*1b980*/  @!P2 NANOSLEEP.SYNCS 0x989680 ;  /* 0x009896800000a95d */ /* 0x004fea0003900000 */
[----:B------:R-:W2:Y:S02]  /*1b990*/  @!P2 SYNCS.PHASECHK.TRANS64 P2, [R4+URZ+0x74460], R9 ;  /* 0x074460090400a5a7 */ /* 0x000ea4000804007f */
[----:B--2---:R-:W-:Y:S05]  /*1b9a0*/  @!P2 BRA `(.L_x_105) ;  /* 0xfffffffc00f0a947 */ /* 0x004fea000383ffff */
[----:B------:R-:W-:Y:S05]  /*1b9b0*/  BRA `(.L_x_147) ;  /* 0xffffffdc00e07947 */ /* 0x000fea000383ffff */
.L_x_110:
[----:B------:R-:W-:Y:S01]  /*1b9c0*/  BSSY B1, `(.L_x_148) ;  /* 0x0000006000017945 */ /* 0x000fe20003800000 */
[----:B------:R-:W-:-:S07]  /*1b9d0*/  MOV R15, 0xffffffff ;  /* 0xffffffff000f7802 */ /* 0x000fce0000000f00 */
[----:B------:R-:W-:Y:S05]  /*1b9e0*/  WARPSYNC.COLLECTIVE R15, `(.L_x_149) ;  /* 0x000000000f0c7348 */ /* 0x000fea0003c00000 */
[----:B------:R-:W-:Y:S02]  /*1b9f0*/  ELECT P6, UR62, PT ;  /* 0x00000000003e782f */ /* 0x000fe400038c0000 */
[----:B------:R-:W-:Y:S01]  /*1ba00*/  MOV R14, UR62 ;  /* 0x0000003e000e7c02 */ /* 0x000fe20008000f00 */
[----:B------:R-:W-:Y:S10]  /*1ba10*/  ENDCOLLECTIVE ;  /* 0x000000000000791b */ /* 0x000ff40003800000 */
.L_x_149:
[----:B------:R-:W-:Y:S05]  /*1ba20*/  BSYNC B1 ;  /* 0x0000000000017941 */ /* 0x000fea0003800000 */
.L_x_148:
[----:B------:R-:W-:Y:S05]  /*1ba30*/  BRA `(.L_x_150) ;  /* 0xffffffe4009c7947 */ /* 0x000fea000383ffff */
.L_x_113:
[----:B-1----:R1:W2:Y:S02]  /*1ba40*/  SYNCS.PHASECHK.TRANS64.TRYWAIT P4, [R8+URZ+0x74428], R7 ;  /* 0x07442807080075a7 */ /* 0x0022a4000808017f */
[----:B--2---:R-:W-:Y:S05]  /*1ba50*/  @!P4 NANOSLEEP.SYNCS 0x989680 ;  /* 0x009896800000c95d */ /* 0x004fea0003900000 */
[----:B------:R-:W2:Y:S02]  /*1ba60*/  @!P4 SYNCS.PHASECHK.TRANS64 P4, [R8+URZ+0x74428], R7 ;  /* 0x074428070800c5a7 */ /* 0x000ea4000808007f */
[----:B--2---:R-:W-:Y:S05]  /*1ba70*/  @!P4 BRA `(.L_x_113) ;  /* 0xfffffffc00f0c947 */ /* 0x004fea000383ffff */
[----:B------:R-:W-:Y:S05]  /*1ba80*/  BRA `(.L_x_151) ;  /* 0xffffffe400b47947 */ /* 0x000fea000383ffff */
.L_x_118:
[----:B-1----:R1:W2:Y:S02]  /*1ba90*/  SYNCS.PHASECHK.TRANS64.TRYWAIT P4, [R5+URZ+0x744b0], R8 ;  /* 0x0744b008050075a7 */ /* 0x0022a4000808017f */
[----:B--2---:R-:W-:Y:S05]  /*1baa0*/  @!P4 NANOSLEEP.SYNCS 0x989680 ;  /* 0x009896800000c95d */ /* 0x004fea0003900000 */
[----:B------:R-:W2:Y:S02]  /*1bab0*/  @!P4 SYNCS.PHASECHK.TRANS64 P4, [R5+URZ+0x744b0], R8 ;  /* 0x0744b0080500c5a7 */ /* 0x000ea4000808007f */
[----:B--2---:R-:W-:Y:S05]  /*1bac0*/  @!P4 BRA `(.L_x_118) ;  /* 0xfffffffc00f0c947 */ /* 0x004fea000383ffff */
[----:B------:R-:W-:Y:S05]  /*1bad0*/  BRA `(.L_x_117) ;  /* 0xffffffe800cc7947 */ /* 0x000fea000383ffff */
.L_x_121:
[----:B-1----:R1:W2:Y:S02]  /*1bae0*/  SYNCS.PHASECHK.TRANS64.TRYWAIT P3, [R7+URZ+0x74428], R8 ;  /* 0x07442808070075a7 */ /* 0x0022a4000806017f */
[----:B--2---:R-:W-:Y:S05]  /*1baf0*/  @!P3 NANOSLEEP.SYNCS 0x989680 ;  /* 0x009896800000b95d */ /* 0x004fea0003900000 */
[----:B------:R-:W2:Y:S02]  /*1bb00*/  @!P3 SYNCS.PHASECHK.TRANS64 P3, [R7+URZ+0x74428], R8 ;  /* 0x074428080700b5a7 */ /* 0x000ea4000806007f */
[----:B--2---:R-:W-:Y:S05]  /*1bb10*/  @!P3 BRA `(.L_x_121) ;  /* 0xfffffffc00f0b947 */ /* 0x004fea000383ffff */
[----:B------:R-:W-:Y:S05]  /*1bb20*/  BRA `(.L_x_152) ;  /* 0xffffffe800e47947 */ /* 0x000fea000383ffff */
.L_x_127:
[----:B-1----:R1:W2:Y:S02]  /*1bb30*/  SYNCS.PHASECHK.TRANS64.TRYWAIT P3, [R6+URZ+0x74428], R9 ;  /* 0x07442809060075a7 */ /* 0x0022a4000806017f */
[----:B--2---:R-:W-:Y:S05]  /*1bb40*/  @!P3 NANOSLEEP.SYNCS 0x989680 ;  /* 0x009896800000b95d */ /* 0x004fea0003900000 */
[----:B------:R-:W2:Y:S02]  /*1bb50*/  @!P3 SYNCS.PHASECHK.TRANS64 P3, [R6+URZ+0x74428], R9 ;  /* 0x074428090600b5a7 */ /* 0x000ea4000806007f */
[----:B--2---:R-:W-:Y:S05]  /*1bb60*/  @!P3 BRA `(.L_x_127) ;  /* 0xfffffffc00f0b947 */ /* 0x004fea000383ffff */
[----:B------:R-:W-:Y:S05]  /*1bb70*/  BRA `(.L_x_153) ;  /* 0xfffffff0001c7947 */ /* 0x000fea000383ffff */
.L_x_132:
[----:B-1----:R1:W2:Y:S02]  /*1bb80*/  SYNCS.PHASECHK.TRANS64.TRYWAIT P3, [R6+URZ+0x74428], R9 ;  /* 0x07442809060075a7 */ /* 0x0022a4000806017f */
[----:B--2---:R-:W-:Y:S05]  /*1bb90*/  @!P3 NANOSLEEP.SYNCS 0x989680 ;  /* 0x009896800000b95d */ /* 0x004fea0003900000 */
[----:B------:R-:W2:Y:S02]  /*1bba0*/  @!P3 SYNCS.PHASECHK.TRANS64 P3, [R6+URZ+0x74428], R9 ;  /* 0x074428090600b5a7 */ /* 0x000ea4000806007f */
[----:B--2---:R-:W-:Y:S05]  /*1bbb0*/  @!P3 BRA `(.L_x_132) ;  /* 0xfffffffc00f0b947 */ /* 0x004fea000383ffff */
[----:B------:R-:W-:Y:S05]  /*1bbc0*/  BRA `(.L_x_154) ;  /* 0xfffffff400387947 */ /* 0x000fea000383ffff */
        .weak           $__internal_0_$__cuda_sm20_rcp_rn_f32_slowpath
        .type           $__internal_0_$__cuda_sm20_rcp_rn_f32_slowpath,@function
        .size           $__internal_0_$__cuda_sm20_rcp_rn_f32_slowpath,(.L_x_160 - $__internal_0_$__cuda_sm20_rcp_rn_f32_slowpath)
$__internal_0_$__cuda_sm20_rcp_rn_f32_slowpath:
[----:B------:R-:W-:Y:S01]  /*1bbd0*/  IMAD.SHL.U32 R2, R0, 0x2, RZ ;  /* 0x0000000200027824 */ /* 0x000fe200078e00ff */
[----:B------:R-:W-:Y:S04]  /*1bbe0*/  BSSY B2, `(.L_x_155) ;  /* 0x0000030000027945 */ /* 0x000fe80003800000 */
[----:B------:R-:W-:-:S04]  /*1bbf0*/  SHF.R.U32.HI R2, RZ, 0x18, R2 ;  /* 0x00000018ff027819 */ /* 0x000fc80000011602 */
[----:B------:R-:W-:-:S13]  /*1bc00*/  ISETP.NE.U32.AND P0, PT, R2, RZ, PT ;  /* 0x000000ff0200720c */ /* 0x000fda0003f05070 */
[----:B------:R-:W-:Y:S05]  /*1bc10*/  @P0 BRA `(.L_x_156) ;  /* 0x0000000000280947 */ /* 0x000fea0003800000 */
[----:B------:R-:W-:-:S04]  /*1bc20*/  SHF.L.U32 R2, R0, 0x1, RZ ;  /* 0x0000000100027819 */ /* 0x000fc800000006ff */
[----:B------:R-:W-:-:S13]  /*1bc30*/  ISETP.NE.AND P0, PT, R2, RZ, PT ;  /* 0x000000ff0200720c */ /* 0x000fda0003f05270 */
[----:B------:R-:W-:Y:S01]  /*1bc40*/  @P0 FFMA R5, R0, 1.84467440737095516160e+19, RZ ;  /* 0x5f80000000050823 */ /* 0x000fe200000000ff */
[----:B------:R-:W-:Y:S08]  /*1bc50*/  @!P0 MUFU.RCP R2, R0 ;  /* 0x0000000000028308 */ /* 0x000ff00000001000 */
[----:B------:R-:W1:Y:S02]  /*1bc60*/  @P0 MUFU.RCP R3, R5 ;  /* 0x0000000500030308 */ /* 0x000e640000001000 */
[----:B-1----:R-:W-:-:S04]  /*1bc70*/  @P0 FFMA R5, R5, R3, -1 ;  /* 0xbf80000005050423 */ /* 0x002fc80000000003 */
[----:B------:R-:W-:-:S04]  /*1bc80*/  @P0 FADD.FTZ R5, -R5, -RZ ;  /* 0x800000ff05050221 */ /* 0x000fc80000010100 */
[----:B------:R-:W-:-:S04]  /*1bc90*/  @P0 FFMA R3, R3, R5, R3 ;  /* 0x0000000503030223 */ /* 0x000fc80000000003 */
[----:B------:R-:W-:Y:S01]  /*1bca0*/  @P0 FFMA R2, R3, 1.84467440737095516160e+19, RZ ;  /* 0x5f80000003020823 */ /* 0x000fe200000000ff */
[----:B------:R-:W-:Y:S06]  /*1bcb0*/  BRA `(.L_x_157) ;  /* 0x0000000000887947 */ /* 0x000fec0003800000 */
.L_x_156:
[----:B------:R-:W-:-:S04]  /*1bcc0*/  IADD3 R14, R2, -0xfd, RZ ;  /* 0xffffff03020e7810 */ /* 0x000fc80007ffe0ff */
[----:B------:R-:W-:-:S13]  /*1bcd0*/  ISETP.GT.U32.AND P0, PT, R14, 0x1, PT ;  /* 0x000000010e00780c */ /* 0x000fda0003f04070 */
[----:B------:R-:W-:Y:S05]  /*1bce0*/  @P0 BRA `(.L_x_158) ;  /* 0x0000000000780947 */ /* 0x000fea0003800000 */
[----:B------:R-:W-:Y:S01]  /*1bcf0*/  LOP3.LUT R5, R0, 0x7fffff, RZ, 0xc0, !PT ;  /* 0x007fffff00057812 */ /* 0x000fe200078ec0ff */
[----:B------:R-:W-:Y:S01]  /*1bd00*/  VIADD R2, R2, 0xffffff04 ;  /* 0xffffff0402027836 */ /* 0x000fe20000000000 */
[----:B------:R-:W-:Y:S02]  /*1bd10*/  MOV R15, 0x3 ;  /* 0x00000003000f7802 */ /* 0x000fe40000000f00 */
[----:B------:R-:W-:Y:S02]  /*1bd20*/  LOP3.LUT R5, R5, 0x3f800000, RZ, 0xfc, !PT ;  /* 0x3f80000005057812 */ /* 0x000fe400078efcff */
[----:B------:R-:W-:Y:S02]  /*1bd30*/  SHF.L.U32 R15, R15, R14, RZ ;  /* 0x0000000e0f0f7219 */ /* 0x000fe400000006ff */
[----:B------:R-:W1:Y:S02]  /*1bd40*/  MUFU.RCP R3, R5 ;  /* 0x0000000500037308 */ /* 0x000e640000001000 */
[----:B-1----:R-:W-:-:S04]  /*1bd50*/  FFMA R6, R5, R3, -1 ;  /* 0xbf80000005067423 */ /* 0x002fc80000000003 */
[----:B------:R-:W-:-:S04]  /*1bd60*/  FADD.FTZ R6, -R6, -RZ ;  /* 0x800000ff06067221 */ /* 0x000fc80000010100 */
[CCC-:B------:R-:W-:Y:S01]  /*1bd70*/  FFMA.RM R5, R3.reuse, R6.reuse, R3.reuse ;  /* 0x0000000603057223 */ /* 0x1c0fe20000004003 */
[----:B------:R-:W-:-:S05]  /*1bd80*/  FFMA.RP R3, R3, R6, R3 ;  /* 0x0000000603037223 */ /* 0x000fca0000008003 */
[C---:B------:R-:W-:Y:S02]  /*1bd90*/  FSETP.NEU.FTZ.AND P0, PT, R5.reuse, R3, PT ;  /* 0x000000030500720b */ /* 0x040fe40003f1d000 */
[----:B------:R-:W-:Y:S02]  /*1bda0*/  LOP3.LUT R3, R5, 0x7fffff, RZ, 0xc0, !PT ;  /* 0x007fffff05037812 */ /* 0x000fe400078ec0ff */
[----:B------:R-:W-:Y:S02]  /*1bdb0*/  SEL R5, RZ, 0xffffffff, !P0 ;  /* 0xffffffffff057807 */ /* 0x000fe40004000000 */
[----:B------:R-:W-:Y:S02]  /*1bdc0*/  LOP3.LUT R3, R3, 0x800000, RZ, 0xfc, !PT ;  /* 0x0080000003037812 */ /* 0x000fe400078efcff */
[----:B------:R-:W-:Y:S02]  /*1bdd0*/  IADD3 R6, -R5, RZ, RZ ;  /* 0x000000ff05067210 */ /* 0x000fe40007ffe1ff */
[----:B------:R-:W-:-:S02]  /*1bde0*/  LOP3.LUT R15, R15, R3, RZ, 0xc0, !PT ;  /* 0x000000030f0f7212 */ /* 0x000fc400078ec0ff */
[-C--:B------:R-:W-:Y:S02]  /*1bdf0*/  LOP3.LUT P1, RZ, R6, R14.reuse, R3, 0xf8, !PT ;  /* 0x0000000e06ff7212 */ /* 0x080fe4000782f803 */
[----:B------:R-:W-:Y:S02]  /*1be00*/  SHF.R.U32.HI R5, RZ, R14, R15 ;  /* 0x0000000eff057219 */ /* 0x000fe4000001160f */
[----:B------:R-:W-:Y:S02]  /*1be10*/  SHF.R.U32.HI R2, RZ, R2, R3 ;  /* 0x00000002ff027219 */ /* 0x000fe40000011603 */
[C---:B------:R-:W-:Y:S02]  /*1be20*/  LOP3.LUT P0, RZ, R5.reuse, 0x1, RZ, 0xc0, !PT ;  /* 0x0000000105ff7812 */ /* 0x040fe4000780c0ff */
[----:B------:R-:W-:-:S04]  /*1be30*/  LOP3.LUT P2, RZ, R5, 0x2, RZ, 0xc0, !PT ;  /* 0x0000000205ff7812 */ /* 0x000fc8000784c0ff */
[----:B------:R-:W-:Y:S02]  /*1be40*/  PLOP3.LUT P0, PT, P0, P1, P2, 0xe0, 0x0 ;  /* 0x000000000000781c */ /* 0x000fe40000703c20 */
[----:B------:R-:W-:Y:S02]  /*1be50*/  LOP3.LUT P1, RZ, R0, 0x7fffff, RZ, 0xc0, !PT ;  /* 0x007fffff00ff7812 */ /* 0x000fe4000782c0ff */
[----:B------:R-:W-:-:S04]  /*1be60*/  SEL R3, RZ, 0x1, !P0 ;  /* 0x00000001ff037807 */ /* 0x000fc80004000000 */
[----:B------:R-:W-:-:S04]  /*1be70*/  IADD3 R3, -R3, RZ, RZ ;  /* 0x000000ff03037210 */ /* 0x000fc80007ffe1ff */
[----:B------:R-:W-:-:S13]  /*1be80*/  ISETP.GE.AND P0, PT, R3, RZ, PT ;  /* 0x000000ff0300720c */ /* 0x000fda0003f06270 */
[----:B------:R-:W-:-:S05]  /*1be90*/  @!P0 IADD3 R2, R2, 0x1, RZ ;  /* 0x0000000102028810 */ /* 0x000fca0007ffe0ff */
[----:B------:R-:W-:-:S05]  /*1bea0*/  @!P1 IMAD.SHL.U32 R2, R2, 0x2, RZ ;  /* 0x0000000202029824 */ /* 0x000fca00078e00ff */
[----:B------:R-:W-:Y:S01]  /*1beb0*/  LOP3.LUT R2, R2, 0x80000000, R0, 0xf8, !PT ;  /* 0x8000000002027812 */ /* 0x000fe200078ef800 */
[----:B------:R-:W-:Y:S06]  /*1bec0*/  BRA `(.L_x_157) ;  /* 0x0000000000047947 */ /* 0x000fec0003800000 */
.L_x_158:
[----:B------:R1:W2:Y:S02]  /*1bed0*/  MUFU.RCP R2, R0 ;  /* 0x0000000000027308 */ /* 0x0002a40000001000 */
.L_x_157:
[----:B------:R-:W-:Y:S05]  /*1bee0*/  BSYNC B2 ;  /* 0x0000000000027941 */ /* 0x000fea0003800000 */
.L_x_155:
[----:B--2---:R-:W-:Y:S02]  /*1bef0*/  MOV R5, R2 ;  /* 0x0000000200057202 */ /* 0x004fe40000000f00 */
[----:B------:R-:W-:Y:S02]  /*1bf00*/  MOV R2, R7 ;  /* 0x0000000700027202 */ /* 0x000fe40000000f00 */
[----:B------:R-:W-:-:S04]  /*1bf10*/  MOV R3, 0x0 ;  /* 0x0000000000037802 */ /* 0x000fc80000000f00 */
[----:B-1----:R-:W-:Y:S05]  /*1bf20*/  RET.REL.NODEC R2 `(_ZN7cutlass13device_kernelINS_4fmha6kernel28FmhaKernelTmaWarpSpecializedINS1_10collective30FmhaMainloopTmaWarpSpecializedINS_6half_tEffN4cute5tupleIJNS7_1CILi128EEENS9_ILi64EEENS9_ILi512EEEEEENS8_IJiNS9_ILi1EEENS8_IJiiEEEEEESG_SG_NS4_13DefaultFusionEJNS2_6OptionILNS2_3TagE0ENS9_ILb1EEEEENSI_ILSJ_2ESK_EEEEENS4_15FmhaFwdEpilogueIS6_fNS8_IJSB_SC_SB_EEEEENS2_23PersistentTileSchedulerEJSL_SM_EEEEEvNT_6ParamsE) ;  /* 0xfffffe4002347950 */ /* 0x002fea0003c3ffff */
.L_x_159:
[----:B------:R-:W-:-:S00]  /*1bf30*/  BRA `(.L_x_159) ;  /* 0xfffffffc00fc7947 */ /* 0x000fc0000383ffff */
[----:B------:R-:W-:-:S00]  /*1bf40*/  NOP ;  /* 0x0000000000007918 */ /* 0x000fc00000000000 */
        /* <DEDUP_REMOVED lines=11> */
.L_x_160:


//--------------------- .nv.global.init           --------------------------
	.section	.nv.global.init,"aw",@progbits
.nv.global.init:
	.type		$str$24,@object
	.size		$str$24,($str$25 - $str$24)
$str$24:
        /*0000*/ 	.byte	0x28, 0x61, 0x64, 0x64, 0x72, 0x65, 0x73, 0x73, 0x20, 0x26, 0x20, 0x6d, 0x61, 0x73, 0x6b, 0x29
        /*0010*/ 	.byte	0x20, 0x3d, 0x3d, 0x20, 0x30, 0x00
	.type		$str$25,@object
	.size		$str$25,(__unnamed_1 - $str$25)
$str$25:
        /*0016*/ 	.byte	0x2f, 0x74, 0x6d, 0x70, 0x2f, 0x63, 0x75, 0x74, 0x6c, 0x61, 0x73, 0x73, 0x5f, 0x73, 0x77, 0x65
        /*0026*/ 	.byte	0x65, 0x70, 0x5f, 0x73, 0x72, 0x63, 0x2f, 0x69, 0x6e, 0x63, 0x6c, 0x75, 0x64, 0x65, 0x2f, 0x63
        /*0036*/ 	.byte	0x75, 0x74, 0x65, 0x2f, 0x70, 0x6f, 0x69, 0x6e, 0x74, 0x65, 0x72, 0x5f, 0x66, 0x6c, 0x61, 0x67
        /*0046*/ 	.byte	0x67, 0x65, 0x64, 0x2e, 0x68, 0x70, 0x70, 0x00
	.type		__unnamed_1,@object
	.size		__unnamed_1,(__unnamed_2 - __unnamed_1)
__unnamed_1:
        /* <DEDUP_REMOVED lines=28> */
        /*020e*/ 	.byte	0x3e, 0x3e, 0x3e, 0x3e, 0x3e, 0x5d, 0x00
	.type		__unnamed_2,@object
	.size		__unnamed_2,(.L_1 - __unnamed_2)
__unnamed_2:
        /* <DEDUP_REMOVED lines=29> */
.L_1:


//--------------------- .nv.shared._ZN7cutlass13device_kernelINS_4fmha6kernel28FmhaKernelTmaWarpSpecializedINS1_10collective30FmhaMainloopTmaWarpSpecializedINS_6half_tEffN4cute5tupleIJNS7_1CILi128EEENS9_ILi64EEENS9_ILi512EEEEEENS8_IJiNS9_ILi1EEENS8_IJiiEEEEEESG_SG_NS4_13DefaultFusionEJNS2_6OptionILNS2_3TagE0ENS9_ILb1EEEEENSI_ILSJ_2ESK_EEEEENS4_15FmhaFwdEpilogueIS6_fNS8_IJSB_SC_SB_EEEEENS2_23PersistentTileSchedulerEJSL_SM_EEEEEvNT_6ParamsE --------------------------
	.section	.nv.shared._ZN7cutlass13device_kernelINS_4fmha6kernel28FmhaKernelTmaWarpSpecializedINS1_10collective30FmhaMainloopTmaWarpSpecializedINS_6half_tEffN4cute5tupleIJNS7_1CILi128EEENS9_ILi64EEENS9_ILi512EEEEEENS8_IJiNS9_ILi1EEENS8_IJiiEEEEEESG_SG_NS4_13DefaultFusionEJNS2_6OptionILNS2_3TagE0ENS9_ILb1EEEEENSI_ILSJ_2ESK_EEEEENS4_15FmhaFwdEpilogueIS6_fNS8_IJSB_SC_SB_EEEEENS2_23PersistentTileSchedulerEJSL_SM_EEEEEvNT_6ParamsE,"aw",@nobits
	.sectionflags	@""
	.align	16
	.zero		1024


//--------------------- .nv.shared.reserved.0     --------------------------
	.section	.nv.shared.reserved.0,"aw",@nobits
	.weak		__nv_reservedSMEM_offset_0_alias
	.size		__nv_reservedSMEM_offset_0_alias, 0, 0
	.other		__nv_reservedSMEM_offset_0_alias,@"STO_CUDA_RESERVED_SHARED STV_DEFAULT"
__nv_reservedSMEM_offset_0_alias:
	.zero		0


//--------------------- .nv.global                --------------------------
	.section	.nv.global,"aw",@nobits
.nv.global:
	.type		_ZN39_INTERNAL_d8dd0056_4_k_cu_050814b2_32144cute1_E,@object
	.size		_ZN39_INTERNAL_d8dd0056_4_k_cu_050814b2_32144cute1_E,(_ZN39_INTERNAL_d8dd0056_4_k_cu_050814b2_32144cuda3std3__45__cpo6cbeginE - _ZN39_INTERNAL_d8dd0056_4_k_cu_050814b2_32144cute1_E)
_ZN39_INTERNAL_d8dd0056_4_k_cu_050814b2_32144cute1_E:
	.zero		1
	.type		_ZN39_INTERNAL_d8dd0056_4_k_cu_050814b2_32144cuda3std3__45__cpo6cbeginE,@object
	.size		_ZN39_INTERNAL_d8dd0056_4_k_cu_050814b2_32144cuda3std3__45__cpo6cbeginE,(_ZN39_INTERNAL_d8dd0056_4_k_cu_050814b2_32144cuda3std3__48in_placeE - _ZN39_INTERNAL_d8dd0056_4_k_cu_050814b2_32144cuda3std3__45__cpo6cbeginE)
_ZN39_INTERNAL_d8dd0056_4_k_cu_050814b2_32144cuda3std3__45__cpo6cbeginE:
	.zero		1
	.type		_ZN39_INTERNAL_d8dd0056_4_k_cu_050814b2_32144cuda3std3__48in_placeE,@object
	.size		_ZN39_INTERNAL_d8dd0056_4_k_cu_050814b2_32144cuda3std3__48in_placeE,(_ZN39_INTERNAL_d8dd0056_4_k_cu_050814b2_32144cuda3std6ranges3__45__cpo9iter_moveE - _ZN39_INTERNAL_d8dd0056_4_k_cu_050814b2_32144cuda3std3__48in_placeE)
_ZN39_INTERNAL_d8dd0056_4_k_cu_050814b2_32144cuda3std3__48in_placeE:
	.zero		1
	.type		_ZN39_INTERNAL_d8dd0056_4_k_cu_050814b2_32144cuda3std6ranges3__45__cpo9iter_moveE,@object
	.size		_ZN39_INTERNAL_d8dd0056_4_k_cu_050814b2_32144cuda3std6ranges3__45__cpo9iter_moveE,(_ZN39_INTERNAL_d8dd0056_4_k_cu_050814b2_32144cuda3std3__45__cpo5beginE - _ZN39_INTERNAL_d8dd0056_4_k_cu_050814b2_32144cuda3std6ranges3__45__cpo9iter_moveE)
_ZN39_INTERNAL_d8dd0056_4_k_cu_050814b2_32144cuda3std6ranges3__45__cpo9iter_moveE:
	.zero		1
	.type		_ZN39_INTERNAL_d8dd0056_4_k_cu_050814b2_32144cuda3std3__45__cpo5beginE,@object
	.size		_ZN39_INTERNAL_d8dd0056_4_k_cu_050814b2_32144cuda3std3__45__cpo5beginE,(_ZN39_INTERNAL_d8dd0056_4_k_cu_050814b2_32144cuda3std3__441_GLOBAL__N__d8dd0056_4_k_cu_050814b2_32146ignoreE - _ZN39_INTERNAL_d8dd0056_4_k_cu_050814b2_32144cuda3std3__45__cpo5beginE)
_ZN39_INTERNAL_d8dd0056_4_k_cu_050814b2_32144cuda3std3__45__cpo5beginE:
	.zero		1
	.type		_ZN39_INTERNAL_d8dd0056_4_k_cu_050814b2_32144cuda3std3__441_GLOBAL__N__d8dd0056_4_k_cu_050814b2_32146ignoreE,@object
	.size		_ZN39_INTERNAL_d8dd0056_4_k_cu_050814b2_32144cuda3std3__441_GLOBAL__N__d8dd0056_4_k_cu_050814b2_32146ignoreE,(_ZN39_INTERNAL_d8dd0056_4_k_cu_050814b2_32144cute7productE - _ZN39_INTERNAL_d8dd0056_4_k_cu_050814b2_32144cuda3std3__441_GLOBAL__N__d8dd0056_4_k_cu_050814b2_32146ignoreE)
_ZN39_INTERNAL_d8dd0056_4_k_cu_050814b2_32144cuda3std3__441_GLOBAL__N__d8dd0056_4_k_cu_050814b2_32146ignoreE:
	.zero		1
	.type		_ZN39_INTERNAL_d8dd0056_4_k_cu_050814b2_32144cute7productE,@object
	.size		_ZN39_INTERNAL_d8dd0056_4_k_cu_050814b2_32144cute7productE,(_ZN39_INTERNAL_d8dd0056_4_k_cu_050814b2_32144cuda3std3__45__cpo3endE - _ZN39_INTERNAL_d8dd0056_4_k_cu_050814b2_32144cute7productE)
_ZN39_INTERNAL_d8dd0056_4_k_cu_050814b2_32144cute7productE:
	.zero		1
	.type		_ZN39_INTERNAL_d8dd0056_4_k_cu_050814b2_32144cuda3std3__45__cpo3endE,@object
	.size		_ZN39_INTERNAL_d8dd0056_4_k_cu_050814b2_32144cuda3std3__45__cpo3endE,(_ZN39_INTERNAL_d8dd0056_4_k_cu_050814b2_32144cuda3std3__419piecewise_constructE - _ZN39_INTERNAL_d8dd0056_4_k_cu_050814b2_32144cuda3std3__45__cpo3endE)
_ZN39_INTERNAL_d8dd0056_4_k_cu_050814b2_32144cuda3std3__45__cpo3endE:
	.zero		1
	.type		_ZN39_INTERNAL_d8dd0056_4_k_cu_050814b2_32144cuda3std3__419piecewise_constructE,@object
	.size		_ZN39_INTERNAL_d8dd0056_4_k_cu_050814b2_32144cuda3std3__419piecewise_constructE,(_ZN39_INTERNAL_d8dd0056_4_k_cu_050814b2_32144cuda3std3__45__cpo4cendE - _ZN39_INTERNAL_d8dd0056_4_k_cu_050814b2_32144cuda3std3__419piecewise_constructE)
_ZN39_INTERNAL_d8dd0056_4_k_cu_050814b2_32144cuda3std3__419piecewise_constructE:
	.zero		1
	.type		_ZN39_INTERNAL_d8dd0056_4_k_cu_050814b2_32144cuda3std3__45__cpo4cendE,@object
	.size		_ZN39_INTERNAL_d8dd0056_4_k_cu_050814b2_32144cuda3std3__45__cpo4cendE,(_ZN39_INTERNAL_d8dd0056_4_k_cu_050814b2_32144cuda3std6ranges3__45__cpo4swapE - _ZN39_INTERNAL_d8dd0056_4_k_cu_050814b2_32144cuda3std3__45__cpo4cendE)
_ZN39_INTERNAL_d8dd0056_4_k_cu_050814b2_32144cuda3std3__45__cpo4cendE:
	.zero		1
	.type		_ZN39_INTERNAL_d8dd0056_4_k_cu_050814b2_32144cuda3std6ranges3__45__cpo4swapE,@object
	.size		_ZN39_INTERNAL_d8dd0056_4_k_cu_050814b2_32144cuda3std6ranges3__45__cpo4swapE,(.L_9 - _ZN39_INTERNAL_d8dd0056_4_k_cu_050814b2_32144cuda3std6ranges3__45__cpo4swapE)
_ZN39_INTERNAL_d8dd0056_4_k_cu_050814b2_32144cuda3std6ranges3__45__cpo4swapE:
	.zero		1
.L_9:


//--------------------- .nv.constant0._ZN7cutlass13device_kernelINS_4fmha6kernel28FmhaKernelTmaWarpSpecializedINS1_10collective30FmhaMainloopTmaWarpSpecializedINS_6half_tEffN4cute5tupleIJNS7_1CILi128EEENS9_ILi64EEENS9_ILi512EEEEEENS8_IJiNS9_ILi1EEENS8_IJiiEEEEEESG_SG_NS4_13DefaultFusionEJNS2_6OptionILNS2_3TagE0ENS9_ILb1EEEEENSI_ILSJ_2ESK_EEEEENS4_15FmhaFwdEpilogueIS6_fNS8_IJSB_SC_SB_EEEEENS2_23PersistentTileSchedulerEJSL_SM_EEEEEvNT_6ParamsE --------------------------
	.section	.nv.constant0._ZN7cutlass13device_kernelINS_4fmha6kernel28FmhaKernelTmaWarpSpecializedINS1_10collective30FmhaMainloopTmaWarpSpecializedINS_6half_tEffN4cute5tupleIJNS7_1CILi128EEENS9_ILi64EEENS9_ILi512EEEEEENS8_IJiNS9_ILi1EEENS8_IJiiEEEEEESG_SG_NS4_13DefaultFusionEJNS2_6OptionILNS2_3TagE0ENS9_ILb1EEEEENSI_ILSJ_2ESK_EEEEENS4_15FmhaFwdEpilogueIS6_fNS8_IJSB_SC_SB_EEEEENS2_23PersistentTileSchedulerEJSL_SM_EEEEEvNT_6ParamsE,"a",@progbits
	.sectionflags	@""
	.align	4
.nv.constant0._ZN7cutlass13device_kernelINS_4fmha6kernel28FmhaKernelTmaWarpSpecializedINS1_10collective30FmhaMainloopTmaWarpSpecializedINS_6half_tEffN4cute5tupleIJNS7_1CILi128EEENS9_ILi64EEENS9_ILi512EEEEEENS8_IJiNS9_ILi1EEENS8_IJiiEEEEEESG_SG_NS4_13DefaultFusionEJNS2_6OptionILNS2_3TagE0ENS9_ILb1EEEEENSI_ILSJ_2ESK_EEEEENS4_15FmhaFwdEpilogueIS6_fNS8_IJSB_SC_SB_EEEEENS2_23PersistentTileSchedulerEJSL_SM_EEEEEvNT_6ParamsE:
	.zero		2688


//--------------------- SYMBOLS --------------------------

	.type		.nv.reservedSmem.offset0,@object
	.size		.nv.reservedSmem.offset0,0x4
	.type		__assertfail,@function
